//
// Generated by NVIDIA NVVM Compiler
//
// Compiler Build ID: CL-36424714
// Cuda compilation tools, release 13.0, V13.0.88
// Based on NVVM 20.0.0
//

.version 9.0
.target sm_100
.address_size 64

	// .globl	_Z9calc_funciPfPiPKfi
.global .align 4 .b8 dev_ele_coord_x[8192];
.global .align 4 .b8 dev_ele_coord_y[8192];
.global .align 4 .b8 dev_filter_data[256];
// _ZZ9calc_funciPfPiPKfiE11cache_image has been demoted
// _ZZ9calc_funciPfPiPKfiE11cache_point has been demoted

.visible .entry _Z9calc_funciPfPiPKfi(
	.param .u32 _Z9calc_funciPfPiPKfi_param_0,
	.param .u64 .ptr .align 1 _Z9calc_funciPfPiPKfi_param_1,
	.param .u64 .ptr .align 1 _Z9calc_funciPfPiPKfi_param_2,
	.param .u64 .ptr .align 1 _Z9calc_funciPfPiPKfi_param_3,
	.param .u32 _Z9calc_funciPfPiPKfi_param_4
)
{
	.reg .pred 	%p<22>;
	.reg .b32 	%r<73>;
	.reg .b32 	%f<83>;
	.reg .b64 	%rd<20>;
	.reg .b64 	%fd<6>;
	// demoted variable
	.shared .align 4 .b8 _ZZ9calc_funciPfPiPKfiE11cache_image[2048];
	// demoted variable
	.shared .align 4 .b8 _ZZ9calc_funciPfPiPKfiE11cache_point[2048];
	ld.param.u32 	%r67, [_Z9calc_funciPfPiPKfi_param_0];
	ld.param.u64 	%rd2, [_Z9calc_funciPfPiPKfi_param_1];
	ld.param.u64 	%rd3, [_Z9calc_funciPfPiPKfi_param_2];
	ld.param.u64 	%rd4, [_Z9calc_funciPfPiPKfi_param_3];
	ld.param.u32 	%r26, [_Z9calc_funciPfPiPKfi_param_4];
	mov.u32 	%r1, %ctaid.y;
	mov.u32 	%r2, %ctaid.x;
	mov.u32 	%r3, %tid.x;
	or.b32  	%r27, %r1, %r2;
	and.b32  	%r28, %r27, 2147481600;
	setp.ne.s32 	%p1, %r28, 0;
	setp.gt.u32 	%p2, %r3, 511;
	or.pred  	%p3, %p2, %p1;
	@%p3 bra 	$L__BB0_18;
	cvt.rn.f32.u32 	%f12, %r2;
	fma.rn.f32 	%f1, %f12, 0f38CCE66A, 0fBDCCCCCD;
	cvt.rn.f32.u32 	%f13, %r1;
	fma.rn.f32 	%f2, %f13, 0f38CCE66A, 0fBDCCCCCD;
	setp.lt.s32 	%p4, %r26, 1;
	mov.b32 	%r70, 0;
	mov.f32 	%f81, 0f00000000;
	@%p4 bra 	$L__BB0_12;
	add.s32 	%r4, %r3, 1792;
	mul.f32 	%f15, %f1, %f1;
	fma.rn.f32 	%f16, %f2, %f2, %f15;
	sqrt.rn.f32 	%f17, %f16;
	mul.f32 	%f3, %f17, %f17;
	neg.s32 	%r65, %r26;
	cvta.to.global.u64 	%rd1, %rd4;
	mov.f32 	%f81, 0f00000000;
	mov.b32 	%r68, 0;
	mov.b32 	%r66, -264192;
	mov.u64 	%rd6, dev_ele_coord_x;
	mov.u64 	%rd8, dev_ele_coord_y;
	mov.u32 	%r70, %r68;
$L__BB0_3:
	add.s32 	%r67, %r67, %r68;
	add.s32 	%r32, %r4, %r67;
	shr.s32 	%r33, %r32, 31;
	shr.u32 	%r34, %r33, 21;
	add.s32 	%r35, %r32, %r34;
	and.b32  	%r36, %r35, -2048;
	sub.s32 	%r12, %r32, %r36;
	mul.wide.s32 	%rd5, %r67, 4;
	add.s64 	%rd7, %rd6, %rd5;
	ld.global.f32 	%f18, [%rd7];
	sub.f32 	%f19, %f18, %f2;
	add.s64 	%rd9, %rd8, %rd5;
	ld.global.f32 	%f20, [%rd9];
	sub.f32 	%f21, %f1, %f20;
	mul.f32 	%f22, %f21, %f21;
	fma.rn.f32 	%f23, %f19, %f19, %f22;
	sqrt.rn.f32 	%f5, %f23;
	mul.wide.s32 	%rd10, %r12, 4;
	add.s64 	%rd11, %rd6, %rd10;
	ld.global.f32 	%f24, [%rd11];
	sub.f32 	%f25, %f24, %f2;
	add.s64 	%rd12, %rd8, %rd10;
	ld.global.f32 	%f26, [%rd12];
	sub.f32 	%f27, %f1, %f26;
	mul.f32 	%f28, %f27, %f27;
	fma.rn.f32 	%f29, %f25, %f25, %f28;
	sqrt.rn.f32 	%f6, %f29;
	fma.rn.f32 	%f30, %f5, %f5, 0f3C4D855A;
	sub.f32 	%f31, %f30, %f3;
	mul.f32 	%f32, %f31, 0f3F000000;
	div.rn.f32 	%f33, %f32, 0f3DE56042;
	div.rn.f32 	%f7, %f33, %f5;
	cvt.f64.f32 	%fd1, %f5;
	setp.ltu.f64 	%p5, %fd1, 0d3FB1111111111111;
	@%p5 bra 	$L__BB0_5;
	sub.s32 	%r37, %r67, %r12;
	abs.s32 	%r38, %r37;
	add.s32 	%r39, %r38, -1793;
	setp.lt.u32 	%p6, %r39, -1537;
	@%p6 bra 	$L__BB0_9;
$L__BB0_5:
	setp.ltu.f64 	%p7, %fd1, 0d3FA1111111111111;
	@%p7 bra 	$L__BB0_7;
	sub.s32 	%r40, %r67, %r12;
	abs.s32 	%r41, %r40;
	add.s32 	%r42, %r41, -1849;
	setp.lt.u32 	%p8, %r42, -1649;
	@%p8 bra 	$L__BB0_9;
$L__BB0_7:
	setp.ltu.f32 	%p9, %f5, 0f00000000;
	@%p9 bra 	$L__BB0_11;
	sub.s32 	%r43, %r67, %r12;
	abs.s32 	%r44, %r43;
	add.s32 	%r45, %r44, -1949;
	setp.gt.u32 	%p10, %r45, -1850;
	@%p10 bra 	$L__BB0_11;
$L__BB0_9:
	abs.f32 	%f34, %f7;
	fma.rn.f32 	%f35, %f34, 0fBF000000, 0f3F000000;
	rsqrt.approx.ftz.f32 	%f36, %f35;
	mul.f32 	%f37, %f36, %f35;
	setp.gt.f32 	%p11, %f34, 0f3F0F5C29;
	setp.eq.f32 	%p12, %f34, 0f3F800000;
	mul.f32 	%f38, %f36, 0fBF000000;
	fma.rn.f32 	%f39, %f37, %f38, 0f3F000000;
	fma.rn.f32 	%f40, %f37, %f39, %f37;
	selp.f32 	%f41, 0f00000000, %f40, %p12;
	selp.f32 	%f42, %f41, %f34, %p11;
	copysign.f32 	%f43, %f7, %f42;
	mul.f32 	%f44, %f43, %f43;
	fma.rn.f32 	%f45, %f44, 0f3D10ECEF, 0f3C8B1ABB;
	fma.rn.f32 	%f46, %f45, %f44, 0f3CFC028C;
	fma.rn.f32 	%f47, %f46, %f44, 0f3D372139;
	fma.rn.f32 	%f48, %f47, %f44, 0f3D9993DB;
	fma.rn.f32 	%f49, %f48, %f44, 0f3E2AAAC6;
	mul.f32 	%f50, %f44, %f49;
	fma.rn.f32 	%f51, %f50, %f43, %f43;
	setp.gt.f32 	%p13, %f7, 0f3F0F5C29;
	neg.f32 	%f52, %f51;
	selp.f32 	%f53, %f51, %f52, %p11;
	fma.rn.f32 	%f54, 0f3F6EE581, 0f3FD774EB, %f53;
	selp.f32 	%f55, %f51, %f54, %p13;
	add.f32 	%f56, %f5, %f6;
	div.rn.f32 	%f57, %f56, 0f44BE0000;
	mul.f32 	%f58, %f57, 0f4BBEBC20;
	cvt.f64.f32 	%fd2, %f58;
	add.f64 	%fd3, %fd2, 0d3FE0000000000000;
	cvt.rzi.s32.f64 	%r13, %fd3;
	add.s32 	%r46, %r13, -230;
	setp.gt.u32 	%p14, %r46, 3517;
	add.f32 	%f59, %f55, %f55;
	selp.f32 	%f60, %f59, %f55, %p11;
	cvt.f64.f32 	%fd4, %f60;
	setp.geu.f64 	%p15, %fd4, 0d3FD657184AE74487;
	or.pred  	%p16, %p14, %p15;
	@%p16 bra 	$L__BB0_11;
	shl.b32 	%r47, %r13, 11;
	add.s32 	%r48, %r12, %r47;
	add.s32 	%r49, %r66, %r48;
	mul.wide.u32 	%rd13, %r49, 4;
	add.s64 	%rd14, %rd1, %rd13;
	ld.global.f32 	%f61, [%rd14];
	add.s32 	%r50, %r13, -1;
	cvt.rn.f32.u32 	%f62, %r50;
	mul.f32 	%f63, %f62, 0f3AB78034;
	fma.rn.f32 	%f64, %f63, 0f3BBB989D, 0f3F000000;
	cvt.sat.f32.f32 	%f65, %f64;
	mov.f32 	%f66, 0f4B400001;
	mov.f32 	%f67, 0f437C0000;
	fma.rm.f32 	%f68, %f65, %f67, %f66;
	add.f32 	%f69, %f68, 0fCB40007F;
	neg.f32 	%f70, %f69;
	fma.rn.f32 	%f71, %f63, 0f3FB8AA3B, %f70;
	fma.rn.f32 	%f72, %f63, 0f32A57060, %f71;
	mov.b32 	%r51, %f68;
	shl.b32 	%r52, %r51, 23;
	mov.b32 	%f73, %r52;
	ex2.approx.ftz.f32 	%f74, %f72;
	mul.f32 	%f75, %f74, %f73;
	fma.rn.f32 	%f81, %f61, %f75, %f81;
	add.s32 	%r70, %r70, 1;
$L__BB0_11:
	add.s32 	%r68, %r68, 1;
	add.s32 	%r66, %r66, 7680000;
	add.s32 	%r65, %r65, 1;
	setp.ne.s32 	%p17, %r65, 0;
	@%p17 bra 	$L__BB0_3;
$L__BB0_12:
	shl.b32 	%r53, %r3, 2;
	mov.u32 	%r54, _ZZ9calc_funciPfPiPKfiE11cache_image;
	add.s32 	%r20, %r54, %r53;
	st.shared.f32 	[%r20], %f81;
	mov.u32 	%r55, _ZZ9calc_funciPfPiPKfiE11cache_point;
	add.s32 	%r21, %r55, %r53;
	st.shared.u32 	[%r21], %r70;
	bar.sync 	0;
	mov.u32 	%r72, %ntid.x;
	setp.lt.u32 	%p18, %r72, 2;
	@%p18 bra 	$L__BB0_16;
$L__BB0_13:
	shr.u32 	%r24, %r72, 1;
	setp.ge.u32 	%p19, %r3, %r24;
	@%p19 bra 	$L__BB0_15;
	shl.b32 	%r56, %r24, 2;
	add.s32 	%r57, %r20, %r56;
	ld.shared.f32 	%f76, [%r57];
	ld.shared.f32 	%f77, [%r20];
	add.f32 	%f78, %f76, %f77;
	st.shared.f32 	[%r20], %f78;
	add.s32 	%r58, %r21, %r56;
	ld.shared.u32 	%r59, [%r58];
	ld.shared.u32 	%r60, [%r21];
	add.s32 	%r61, %r60, %r59;
	st.shared.u32 	[%r21], %r61;
$L__BB0_15:
	bar.sync 	0;
	setp.gt.u32 	%p20, %r72, 3;
	mov.u32 	%r72, %r24;
	@%p20 bra 	$L__BB0_13;
$L__BB0_16:
	setp.ne.s32 	%p21, %r3, 0;
	@%p21 bra 	$L__BB0_18;
	ld.shared.f32 	%f79, [_ZZ9calc_funciPfPiPKfiE11cache_image];
	mov.u32 	%r62, %nctaid.x;
	mad.lo.s32 	%r63, %r1, %r62, %r2;
	cvta.to.global.u64 	%rd15, %rd2;
	mul.wide.s32 	%rd16, %r63, 4;
	add.s64 	%rd17, %rd15, %rd16;
	st.global.f32 	[%rd17], %f79;
	ld.shared.u32 	%r64, [_ZZ9calc_funciPfPiPKfiE11cache_point];
	cvta.to.global.u64 	%rd18, %rd3;
	add.s64 	%rd19, %rd18, %rd16;
	st.global.u32 	[%rd19], %r64;
$L__BB0_18:
	ret;

}


// ===== COMPILED SASS (sm_100) =====

	.target	sm_100

	.elftype	@"ET_EXEC"


//--------------------- .note.nv.tkinfo           --------------------------
	.section	.note.nv.tkinfo,"",@"SHT_NOTE"
	.sectionflags	@"SHF_NOTE_NV_TKINFO"
	.tkinfo
        /*0018*/ 	.word	0x00000002
        /*0030*/ 	.string	""
        /*0030*/ 	.string	"ptxas"
        /*0030*/ 	.string	"Cuda compilation tools, release 13.0, V13.0.88"
        /*0030*/ 	.string	"Build cuda_13.0.r13.0/compiler.36424714_0"
        /*0030*/ 	.string	"-arch sm_100 -m 64 "



//--------------------- .note.nv.cuinfo           --------------------------
	.section	.note.nv.cuinfo,"",@"SHT_NOTE"
	.sectionflags	@"SHF_NOTE_NV_CUINFO"
        /*0018*/ 	.short	0x0002
        /*001a*/ 	.short	0x0064
        /*001c*/ 	.short	0x0082
	.zero		2


//--------------------- .nv.info                  --------------------------
	.section	.nv.info,"",@"SHT_CUDA_INFO"
	.align	4


	//----- nvinfo : EIATTR_REGCOUNT
	.align		4
        /*0000*/ 	.byte	0x04, 0x2f
        /*0002*/ 	.short	(.L_4 - .L_3)
	.align		4
.L_3:
        /*0004*/ 	.word	index@(_Z9calc_funciPfPiPKfi)
        /*0008*/ 	.word	0x00000020


	//----- nvinfo : EIATTR_FRAME_SIZE
	.align		4
.L_4:
        /*000c*/ 	.byte	0x04, 0x11
        /*000e*/ 	.short	(.L_6 - .L_5)
	.align		4
.L_5:
        /*0010*/ 	.word	index@($__internal_1_$__cuda_sm3x_div_rn_noftz_f32_slowpath)
        /*0014*/ 	.word	0x00000000


	//----- nvinfo : EIATTR_FRAME_SIZE
	.align		4
.L_6:
        /*0018*/ 	.byte	0x04, 0x11
        /*001a*/ 	.short	(.L_8 - .L_7)
	.align		4
.L_7:
        /*001c*/ 	.word	index@($__internal_0_$__cuda_sm20_sqrt_rn_f32_slowpath)
        /*0020*/ 	.word	0x00000000


	//----- nvinfo : EIATTR_FRAME_SIZE
	.align		4
.L_8:
        /*0024*/ 	.byte	0x04, 0x11
        /*0026*/ 	.short	(.L_10 - .L_9)
	.align		4
.L_9:
        /*0028*/ 	.word	index@(_Z9calc_funciPfPiPKfi)
        /*002c*/ 	.word	0x00000000


	//----- nvinfo : EIATTR_MIN_STACK_SIZE
	.align		4
.L_10:
        /*0030*/ 	.byte	0x04, 0x12
        /*0032*/ 	.short	(.L_12 - .L_11)
	.align		4
.L_11:
        /*0034*/ 	.word	index@(_Z9calc_funciPfPiPKfi)
        /*0038*/ 	.word	0x00000000
.L_12:


//--------------------- .nv.compat                --------------------------
	.section	.nv.compat,"",@"SHT_CUDA_COMPAT_INFO"
	.align	4
        /*0000*/ 	.byte	0x02, 0x09, 0x00, 0x00, 0x02, 0x02, 0x01, 0x00, 0x02, 0x05, 0x05, 0x00, 0x03, 0x07, 0x01, 0x01
        /*0010*/ 	.byte	0x02, 0x03, 0x00, 0x00, 0x02, 0x06, 0x01, 0x00, 0x04, 0x0b, 0x08, 0x00, 0x01, 0x00, 0x00, 0x00
        /*0020*/ 	.byte	0x00, 0x00, 0x00, 0x00


//--------------------- .nv.info._Z9calc_funciPfPiPKfi --------------------------
	.section	.nv.info._Z9calc_funciPfPiPKfi,"",@"SHT_CUDA_INFO"
	.sectionflags	@""
	.align	4


	//----- nvinfo : EIATTR_CUDA_API_VERSION
	.align		4
        /*0000*/ 	.byte	0x04, 0x37
        /*0002*/ 	.short	(.L_14 - .L_13)
.L_13:
        /*0004*/ 	.word	0x00000082


	//----- nvinfo : EIATTR_KPARAM_INFO
	.align		4
.L_14:
        /*0008*/ 	.byte	0x04, 0x17
        /*000a*/ 	.short	(.L_16 - .L_15)
.L_15:
        /*000c*/ 	.word	0x00000000
        /*0010*/ 	.short	0x0004
        /*0012*/ 	.short	0x0020
        /*0014*/ 	.byte	0x00, 0xf0, 0x11, 0x00


	//----- nvinfo : EIATTR_KPARAM_INFO
	.align		4
.L_16:
        /*0018*/ 	.byte	0x04, 0x17
        /*001a*/ 	.short	(.L_18 - .L_17)
.L_17:
        /*001c*/ 	.word	0x00000000
        /*0020*/ 	.short	0x0003
        /*0022*/ 	.short	0x0018
        /*0024*/ 	.byte	0x00, 0xf5, 0x21, 0x00


	//----- nvinfo : EIATTR_KPARAM_INFO
	.align		4
.L_18:
        /*0028*/ 	.byte	0x04, 0x17
        /*002a*/ 	.short	(.L_20 - .L_19)
.L_19:
        /*002c*/ 	.word	0x00000000
        /*0030*/ 	.short	0x0002
        /*0032*/ 	.short	0x0010
        /*0034*/ 	.byte	0x00, 0xf5, 0x21, 0x00


	//----- nvinfo : EIATTR_KPARAM_INFO
	.align		4
.L_20:
        /*0038*/ 	.byte	0x04, 0x17
        /*003a*/ 	.short	(.L_22 - .L_21)
.L_21:
        /*003c*/ 	.word	0x00000000
        /*0040*/ 	.short	0x0001
        /*0042*/ 	.short	0x0008
        /*0044*/ 	.byte	0x00, 0xf5, 0x21, 0x00


	//----- nvinfo : EIATTR_KPARAM_INFO
	.align		4
.L_22:
        /*0048*/ 	.byte	0x04, 0x17
        /*004a*/ 	.short	(.L_24 - .L_23)
.L_23:
        /*004c*/ 	.word	0x00000000
        /*0050*/ 	.short	0x0000
        /*0052*/ 	.short	0x0000
        /*0054*/ 	.byte	0x00, 0xf0, 0x11, 0x00


	//----- nvinfo : EIATTR_SPARSE_MMA_MASK
	.align		4
.L_24:
        /*0058*/ 	.byte	0x03, 0x50
        /*005a*/ 	.short	0x0000


	//----- nvinfo : EIATTR_MAXREG_COUNT
	.align		4
        /*005c*/ 	.byte	0x03, 0x1b
        /*005e*/ 	.short	0x00ff


	//----- nvinfo : EIATTR_NUM_BARRIERS
	.align		4
        /*0060*/ 	.byte	0x02, 0x4c
        /*0062*/ 	.byte	0x01
	.zero		1


	//----- nvinfo : EIATTR_MERCURY_ISA_VERSION
	.align		4
        /*0064*/ 	.byte	0x03, 0x5f
        /*0066*/ 	.short	0x0101


	//----- nvinfo : EIATTR_VRC_CTA_INIT_COUNT
	.align		4
        /*0068*/ 	.byte	0x02, 0x4a
	.zero		1
	.zero		1


	//----- nvinfo : EIATTR_EXIT_INSTR_OFFSETS
	.align		4
        /*006c*/ 	.byte	0x04, 0x1c
        /*006e*/ 	.short	(.L_26 - .L_25)


	//   ....[0]....
.L_25:
        /*0070*/ 	.word	0x00000080


	//   ....[1]....
        /*0074*/ 	.word	0x00001080


	//   ....[2]....
        /*0078*/ 	.word	0x00001160


	//----- nvinfo : EIATTR_CRS_STACK_SIZE
	.align		4
.L_26:
        /*007c*/ 	.byte	0x04, 0x1e
        /*007e*/ 	.short	(.L_28 - .L_27)
.L_27:
        /*0080*/ 	.word	0x00000000


	//----- nvinfo : EIATTR_CBANK_PARAM_SIZE
	.align		4
.L_28:
        /*0084*/ 	.byte	0x03, 0x19
        /*0086*/ 	.short	0x0024


	//----- nvinfo : EIATTR_PARAM_CBANK
	.align		4
        /*0088*/ 	.byte	0x04, 0x0a
        /*008a*/ 	.short	(.L_30 - .L_29)
	.align		4
.L_29:
        /*008c*/ 	.word	index@(.nv.constant0._Z9calc_funciPfPiPKfi)
        /*0090*/ 	.short	0x0380
        /*0092*/ 	.short	0x0024


	//----- nvinfo : EIATTR_SW_WAR
	.align		4
.L_30:
        /*0094*/ 	.byte	0x04, 0x36
        /*0096*/ 	.short	(.L_32 - .L_31)
.L_31:
        /*0098*/ 	.word	0x00000008
.L_32:


//--------------------- .nv.callgraph             --------------------------
	.section	.nv.callgraph,"",@"SHT_CUDA_CALLGRAPH"
	.align	4
	.sectionentsize	8
	.align		4
        /*0000*/ 	.word	0x00000000
	.align		4
        /*0004*/ 	.word	0xffffffff
	.align		4
        /*0008*/ 	.word	0x00000000
	.align		4
        /*000c*/ 	.word	0xfffffffe
	.align		4
        /*0010*/ 	.word	0x00000000
	.align		4
        /*0014*/ 	.word	0xfffffffd
	.align		4
        /*0018*/ 	.word	0x00000000
	.align		4
        /*001c*/ 	.word	0xfffffffc


//--------------------- .nv.constant4             --------------------------
	.section	.nv.constant4,"a",@progbits
	.align	8
	.align		8
.nv.constant4:
        /*0000*/ 	.dword	dev_ele_coord_x
	.align		8
        /*0008*/ 	.dword	dev_ele_coord_y
	.align		8
        /*0010*/ 	.dword	dev_filter_data


//--------------------- .text._Z9calc_funciPfPiPKfi --------------------------
	.section	.text._Z9calc_funciPfPiPKfi,"ax",@progbits
	.align	128
        .global         _Z9calc_funciPfPiPKfi
        .type           _Z9calc_funciPfPiPKfi,@function
        .size           _Z9calc_funciPfPiPKfi,(.L_x_39 - _Z9calc_funciPfPiPKfi)
        .other          _Z9calc_funciPfPiPKfi,@"STO_CUDA_ENTRY STV_DEFAULT"
_Z9calc_funciPfPiPKfi:
.text._Z9calc_funciPfPiPKfi:
[----:B------:R-:W-:Y:S01]  /*0000*/  LDC R1, c[0x0][0x37c] ;  /* 0x0000df00ff017b82 */ /* 0x000fe20000000800 */
[----:B------:R-:W0:Y:S01]  /*0010*/  S2R R4, SR_CTAID.Y ;  /* 0x0000000000047919 */ /* 0x000e220000002600 */
[----:B------:R-:W1:Y:S01]  /*0020*/  LDCU UR4, c[0x0][0x380] ;  /* 0x00007000ff0477ac */ /* 0x000e620008000800 */
[----:B------:R-:W0:Y:S01]  /*0030*/  S2R R5, SR_CTAID.X ;  /* 0x0000000000057919 */ /* 0x000e220000002500 */
[----:B------:R-:W2:Y:S01]  /*0040*/  S2R R6, SR_TID.X ;  /* 0x0000000000067919 */ /* 0x000ea20000002100 */
[----:B-1----:R-:W-:Y:S02]  /*0050*/  MOV R7, UR4 ;  /* 0x0000000400077c02 */ /* 0x002fe40008000f00 */
[----:B0-----:R-:W-:-:S04]  /*0060*/  LOP3.LUT P0, RZ, R4, 0x7ffff800, R5, 0xc8, !PT ;  /* 0x7ffff80004ff7812 */ /* 0x001fc8000780c805 */
[----:B--2---:R-:W-:-:S13]  /*0070*/  ISETP.GT.U32.OR P0, PT, R6, 0x1ff, P0 ;  /* 0x000001ff0600780c */ /* 0x004fda0000704470 */
[----:B------:R-:W-:Y:S05]  /*0080*/  @P0 EXIT ;  /* 0x000000000000094d */ /* 0x000fea0003800000 */
[----:B------:R-:W0:Y:S01]  /*0090*/  LDCU UR4, c[0x0][0x3a0] ;  /* 0x00007400ff0477ac */ /* 0x000e220008000800 */
[----:B------:R-:W-:Y:S01]  /*00a0*/  I2FP.F32.U32 R8, R5 ;  /* 0x0000000500087245 */ /* 0x000fe20000201000 */
[----:B------:R-:W-:Y:S01]  /*00b0*/  IMAD.MOV.U32 R0, RZ, RZ, 0x38cce66a ;  /* 0x38cce66aff007424 */ /* 0x000fe200078e00ff */
[----:B------:R-:W-:Y:S02]  /*00c0*/  I2FP.F32.U32 R9, R4 ;  /* 0x0000000400097245 */ /* 0x000fe40000201000 */
[----:B------:R-:W-:Y:S01]  /*00d0*/  CS2R R10, SRZ ;  /* 0x00000000000a7805 */ /* 0x000fe2000001ff00 */
[----:B------:R-:W1:Y:S01]  /*00e0*/  LDCU.64 UR8, c[0x0][0x358] ;  /* 0x00006b00ff0877ac */ /* 0x000e620008000a00 */
[-C--:B------:R-:W-:Y:S01]  /*00f0*/  FFMA R8, R8, R0.reuse, -0.10000000149011611938 ;  /* 0xbdcccccd08087423 */ /* 0x080fe20000000000 */
[----:B------:R-:W-:Y:S01]  /*0100*/  FFMA R9, R9, R0, -0.10000000149011611938 ;  /* 0xbdcccccd09097423 */ /* 0x000fe20000000000 */
[----:B0-----:R-:W-:-:S09]  /*0110*/  UISETP.GE.AND UP0, UPT, UR4, 0x1, UPT ;  /* 0x000000010400788c */ /* 0x001fd2000bf06270 */
[----:B-1----:R-:W-:Y:S05]  /*0120*/  BRA.U !UP0, `(.L_x_0) ;  /* 0x0000000d084c7547 */ /* 0x002fea000b800000 */
[----:B------:R-:W-:Y:S01]  /*0130*/  FMUL R0, R8, R8 ;  /* 0x0000000808007220 */ /* 0x000fe20000400000 */
[----:B------:R-:W-:-:S03]  /*0140*/  VIADD R18, R6, 0x700 ;  /* 0x0000070006127836 */ /* 0x000fc60000000000 */
[----:B------:R-:W-:-:S04]  /*0150*/  FFMA R0, R9, R9, R0 ;  /* 0x0000000909007223 */ /* 0x000fc80000000000 */
[----:B------:R0:W1:Y:S01]  /*0160*/  MUFU.RSQ R3, R0 ;  /* 0x0000000000037308 */ /* 0x0000620000001400 */
[----:B------:R-:W-:-:S04]  /*0170*/  IADD3 R2, PT, PT, R0, -0xd000000, RZ ;  /* 0xf300000000027810 */ /* 0x000fc80007ffe0ff */
[----:B------:R-:W-:-:S13]  /*0180*/  ISETP.GT.U32.AND P0, PT, R2, 0x727fffff, PT ;  /* 0x727fffff0200780c */ /* 0x000fda0003f04070 */
[----:B01----:R-:W-:Y:S05]  /*0190*/  @!P0 BRA `(.L_x_1) ;  /* 0x0000000000188947 */ /* 0x003fea0003800000 */
[----:B------:R-:W-:Y:S01]  /*01a0*/  BSSY.RECONVERGENT B0, `(.L_x_2) ;  /* 0x0000003000007945 */ /* 0x000fe20003800200 */
[----:B------:R-:W-:-:S07]  /*01b0*/  MOV R2, 0x1d0 ;  /* 0x000001d000027802 */ /* 0x000fce0000000f00 */
[----:B------:R-:W-:Y:S05]  /*01c0*/  CALL.REL.NOINC `($__internal_0_$__cuda_sm20_sqrt_rn_f32_slowpath) ;  /* 0x0000000c00e87944 */ /* 0x000fea0003c00000 */
[----:B------:R-:W-:Y:S05]  /*01d0*/  BSYNC.RECONVERGENT B0 ;  /* 0x0000000000007941 */ /* 0x000fea0003800200 */
.L_x_2:
[----:B------:R-:W-:Y:S01]  /*01e0*/  MOV R19, R23 ;  /* 0x0000001700137202 */ /* 0x000fe20000000f00 */
[----:B------:R-:W-:Y:S06]  /*01f0*/  BRA `(.L_x_3) ;  /* 0x0000000000107947 */ /* 0x000fec0003800000 */
.L_x_1:
[----:B------:R-:W-:Y:S01]  /*0200*/  FMUL.FTZ R19, R0, R3 ;  /* 0x0000000300137220 */ /* 0x000fe20000410000 */
[----:B------:R-:W-:-:S03]  /*0210*/  FMUL.FTZ R3, R3, 0.5 ;  /* 0x3f00000003037820 */ /* 0x000fc60000410000 */
[----:B------:R-:W-:-:S04]  /*0220*/  FFMA R0, -R19, R19, R0 ;  /* 0x0000001313007223 */ /* 0x000fc80000000100 */
[----:B------:R-:W-:-:S07]  /*0230*/  FFMA R19, R0, R3, R19 ;  /* 0x0000000300137223 */ /* 0x000fce0000000013 */
.L_x_3:
[----:B------:R-:W0:Y:S01]  /*0240*/  LDC.64 R12, c[0x4][RZ] ;  /* 0x01000000ff0c7b82 */ /* 0x000e220000000a00 */
[----:B------:R-:W1:Y:S01]  /*0250*/  LDCU UR4, c[0x0][0x3a0] ;  /* 0x00007400ff0477ac */ /* 0x000e620008000800 */
[----:B------:R-:W-:Y:S01]  /*0260*/  FMUL R19, R19, R19 ;  /* 0x0000001313137220 */ /* 0x000fe20000400000 */
[----:B------:R-:W-:Y:S01]  /*0270*/  CS2R R10, SRZ ;  /* 0x00000000000a7805 */ /* 0x000fe2000001ff00 */
[----:B------:R-:W-:Y:S01]  /*0280*/  IMAD.MOV.U32 R20, RZ, RZ, RZ ;  /* 0x000000ffff147224 */ /* 0x000fe200078e00ff */
[----:B------:R-:W-:-:S03]  /*0290*/  UMOV UR5, 0xfffbf800 ;  /* 0xfffbf80000057882 */ /* 0x000fc60000000000 */
[----:B------:R-:W2:Y:S08]  /*02a0*/  LDC.64 R14, c[0x4][0x8] ;  /* 0x01000200ff0e7b82 */ /* 0x000eb00000000a00 */
[----:B------:R-:W3:Y:S01]  /*02b0*/  LDC.64 R16, c[0x0][0x398] ;  /* 0x0000e600ff107b82 */ /* 0x000ee20000000a00 */
[----:B-1----:R-:W-:-:S12]  /*02c0*/  UIADD3 UR4, UPT, UPT, -UR4, URZ, URZ ;  /* 0x000000ff04047290 */ /* 0x002fd8000fffe1ff */
.L_x_20:
[----:B------:R-:W-:-:S05]  /*02d0*/  IADD3 R7, PT, PT, R20, R7, RZ ;  /* 0x0000000714077210 */ /* 0x000fca0007ffe0ff */
[----:B--2---:R-:W-:-:S04]  /*02e0*/  IMAD.WIDE R2, R7, 0x4, R14 ;  /* 0x0000000407027825 */ /* 0x004fc800078e020e */
[----:B0-----:R-:W-:Y:S02]  /*02f0*/  IMAD.WIDE R22, R7, 0x4, R12 ;  /* 0x0000000407167825 */ /* 0x001fe400078e020c */
[----:B------:R-:W2:Y:S04]  /*0300*/  LDG.E R3, desc[UR8][R2.64] ;  /* 0x0000000802037981 */ /* 0x000ea8000c1e1900 */
[----:B------:R-:W4:Y:S01]  /*0310*/  LDG.E R22, desc[UR8][R22.64] ;  /* 0x0000000816167981 */ /* 0x000f22000c1e1900 */
[----:B------:R-:W-:-:S04]  /*0320*/  UIADD3 UR4, UPT, UPT, UR4, 0x1, URZ ;  /* 0x0000000104047890 */ /* 0x000fc8000fffe0ff */
[----:B------:R-:W-:Y:S01]  /*0330*/  UISETP.NE.AND UP0, UPT, UR4, URZ, UPT ;  /* 0x000000ff0400728c */ /* 0x000fe2000bf05270 */
[----:B--2---:R-:W-:Y:S01]  /*0340*/  FADD R21, R8, -R3 ;  /* 0x8000000308157221 */ /* 0x004fe20000000000 */
[----:B----4-:R-:W-:-:S03]  /*0350*/  FADD R0, -R9, R22 ;  /* 0x0000001609007221 */ /* 0x010fc60000000100 */
[----:B------:R-:W-:Y:S01]  /*0360*/  FMUL R25, R21, R21 ;  /* 0x0000001515197220 */ /* 0x000fe20000400000 */
[----:B------:R-:W-:-:S03]  /*0370*/  IMAD.IADD R21, R18, 0x1, R7 ;  /* 0x0000000112157824 */ /* 0x000fc600078e0207 */
[----:B------:R-:W-:Y:S02]  /*0380*/  FFMA R25, R0, R0, R25 ;  /* 0x0000000000197223 */ /* 0x000fe40000000019 */
[----:B------:R-:W-:Y:S02]  /*0390*/  SHF.R.S32.HI R0, RZ, 0x1f, R21 ;  /* 0x0000001fff007819 */ /* 0x000fe40000011415 */
[----:B------:R0:W1:Y:S01]  /*03a0*/  MUFU.RSQ R26, R25 ;  /* 0x00000019001a7308 */ /* 0x0000620000001400 */
[----:B------:R-:W-:Y:S02]  /*03b0*/  IADD3 R24, PT, PT, R25, -0xd000000, RZ ;  /* 0xf300000019187810 */ /* 0x000fe40007ffe0ff */
[----:B------:R-:W-:Y:S02]  /*03c0*/  LEA.HI R0, R0, R21, RZ, 0xb ;  /* 0x0000001500007211 */ /* 0x000fe400078f58ff */
[----:B------:R-:W-:Y:S02]  /*03d0*/  ISETP.GT.U32.AND P0, PT, R24, 0x727fffff, PT ;  /* 0x727fffff1800780c */ /* 0x000fe40003f04070 */
[----:B------:R-:W-:-:S05]  /*03e0*/  LOP3.LUT R0, R0, 0xfffff800, RZ, 0xc0, !PT ;  /* 0xfffff80000007812 */ /* 0x000fca00078ec0ff */
[----:B------:R-:W-:-:S06]  /*03f0*/  IMAD.IADD R21, R21, 0x1, -R0 ;  /* 0x0000000115157824 */ /* 0x000fcc00078e0a00 */
[----:B01----:R-:W-:Y:S05]  /*0400*/  @!P0 BRA `(.L_x_4) ;  /* 0x00000000001c8947 */ /* 0x003fea0003800000 */
[----:B------:R-:W-:Y:S01]  /*0410*/  BSSY.RECONVERGENT B0, `(.L_x_5) ;  /* 0x0000004000007945 */ /* 0x000fe20003800200 */
[----:B------:R-:W-:Y:S02]  /*0420*/  MOV R0, R25 ;  /* 0x0000001900007202 */ /* 0x000fe40000000f00 */
[----:B------:R-:W-:-:S07]  /*0430*/  MOV R2, 0x450 ;  /* 0x0000045000027802 */ /* 0x000fce0000000f00 */
[----:B---3--:R-:W-:Y:S05]  /*0440*/  CALL.REL.NOINC `($__internal_0_$__cuda_sm20_sqrt_rn_f32_slowpath) ;  /* 0x0000000c00487944 */ /* 0x008fea0003c00000 */
[----:B------:R-:W-:Y:S05]  /*0450*/  BSYNC.RECONVERGENT B0 ;  /* 0x0000000000007941 */ /* 0x000fea0003800200 */
.L_x_5:
[----:B------:R-:W-:Y:S01]  /*0460*/  IMAD.MOV.U32 R22, RZ, RZ, R23 ;  /* 0x000000ffff167224 */ /* 0x000fe200078e0017 */
[----:B------:R-:W-:Y:S06]  /*0470*/  BRA `(.L_x_6) ;  /* 0x0000000000107947 */ /* 0x000fec0003800000 */
.L_x_4:
[----:B------:R-:W-:Y:S01]  /*0480*/  FMUL.FTZ R22, R25, R26 ;  /* 0x0000001a19167220 */ /* 0x000fe20000410000 */
[----:B------:R-:W-:-:S03]  /*0490*/  FMUL.FTZ R0, R26, 0.5 ;  /* 0x3f0000001a007820 */ /* 0x000fc60000410000 */
[----:B------:R-:W-:-:S04]  /*04a0*/  FFMA R3, -R22, R22, R25 ;  /* 0x0000001616037223 */ /* 0x000fc80000000119 */
[----:B------:R-:W-:-:S07]  /*04b0*/  FFMA R22, R3, R0, R22 ;  /* 0x0000000003167223 */ /* 0x000fce0000000016 */
.L_x_6:
[----:B------:R-:W-:-:S04]  /*04c0*/  IMAD.WIDE R2, R21, 0x4, R14 ;  /* 0x0000000415027825 */ /* 0x000fc800078e020e */
[----:B------:R-:W-:Y:S02]  /*04d0*/  IMAD.WIDE R24, R21, 0x4, R12 ;  /* 0x0000000415187825 */ /* 0x000fe400078e020c */
[----:B------:R-:W2:Y:S04]  /*04e0*/  LDG.E R3, desc[UR8][R2.64] ;  /* 0x0000000802037981 */ /* 0x000ea8000c1e1900 */
[----:B------:R-:W4:Y:S01]  /*04f0*/  LDG.E R24, desc[UR8][R24.64] ;  /* 0x0000000818187981 */ /* 0x000f22000c1e1900 */
[----:B------:R-:W-:Y:S01]  /*0500*/  BSSY.RECONVERGENT B0, `(.L_x_7) ;  /* 0x0000011000007945 */ /* 0x000fe20003800200 */
[----:B--2---:R-:W-:Y:S01]  /*0510*/  FADD R23, R8, -R3 ;  /* 0x8000000308177221 */ /* 0x004fe20000000000 */
[----:B----4-:R-:W-:-:S03]  /*0520*/  FADD R0, -R9, R24 ;  /* 0x0000001809007221 */ /* 0x010fc60000000100 */
[----:B------:R-:W-:-:S04]  /*0530*/  FMUL R23, R23, R23 ;  /* 0x0000001717177220 */ /* 0x000fc80000400000 */
[----:B------:R-:W-:-:S04]  /*0540*/  FFMA R26, R0, R0, R23 ;  /* 0x00000000001a7223 */ /* 0x000fc80000000017 */
[----:B------:R0:W1:Y:S01]  /*0550*/  MUFU.RSQ R27, R26 ;  /* 0x0000001a001b7308 */ /* 0x0000620000001400 */
[----:B------:R-:W-:-:S04]  /*0560*/  IADD3 R0, PT, PT, R26, -0xd000000, RZ ;  /* 0xf30000001a007810 */ /* 0x000fc80007ffe0ff */
[----:B------:R-:W-:-:S13]  /*0570*/  ISETP.GT.U32.AND P0, PT, R0, 0x727fffff, PT ;  /* 0x727fffff0000780c */ /* 0x000fda0003f04070 */
[----:B01----:R-:W-:Y:S05]  /*0580*/  @!P0 BRA `(.L_x_8) ;  /* 0x0000000000108947 */ /* 0x003fea0003800000 */
[----:B------:R-:W-:Y:S01]  /*0590*/  IMAD.MOV.U32 R0, RZ, RZ, R26 ;  /* 0x000000ffff007224 */ /* 0x000fe200078e001a */
[----:B------:R-:W-:-:S07]  /*05a0*/  MOV R2, 0x5c0 ;  /* 0x000005c000027802 */ /* 0x000fce0000000f00 */
[----:B---3--:R-:W-:Y:S05]  /*05b0*/  CALL.REL.NOINC `($__internal_0_$__cuda_sm20_sqrt_rn_f32_slowpath) ;  /* 0x0000000800ec7944 */ /* 0x008fea0003c00000 */
[----:B------:R-:W-:Y:S05]  /*05c0*/  BRA `(.L_x_9) ;  /* 0x0000000000107947 */ /* 0x000fea0003800000 */
.L_x_8:
[----:B------:R-:W-:Y:S01]  /*05d0*/  FMUL.FTZ R23, R26, R27 ;  /* 0x0000001b1a177220 */ /* 0x000fe20000410000 */
[----:B------:R-:W-:-:S03]  /*05e0*/  FMUL.FTZ R2, R27, 0.5 ;  /* 0x3f0000001b027820 */ /* 0x000fc60000410000 */
[----:B------:R-:W-:-:S04]  /*05f0*/  FFMA R0, -R23, R23, R26 ;  /* 0x0000001717007223 */ /* 0x000fc8000000011a */
[----:B------:R-:W-:-:S07]  /*0600*/  FFMA R23, R0, R2, R23 ;  /* 0x0000000200177223 */ /* 0x000fce0000000017 */
.L_x_9:
[----:B------:R-:W-:Y:S05]  /*0610*/  BSYNC.RECONVERGENT B0 ;  /* 0x0000000000007941 */ /* 0x000fea0003800200 */
.L_x_7:
[----:B------:R-:W-:Y:S01]  /*0620*/  FFMA R0, R22, R22, 0.012544000521302223206 ;  /* 0x3c4d855a16007423 */ /* 0x000fe20000000016 */
[----:B------:R-:W-:Y:S02]  /*0630*/  HFMA2 R25, -RZ, RZ, 2.52734375, -237.625 ;  /* 0x410edb6dff197431 */ /* 0x000fe400000001ff */
[----:B------:R-:W-:Y:S01]  /*0640*/  IMAD.MOV.U32 R2, RZ, RZ, 0x3de56042 ;  /* 0x3de56042ff027424 */ /* 0x000fe200078e00ff */
[----:B------:R-:W-:Y:S01]  /*0650*/  BSSY.RECONVERGENT B0, `(.L_x_10) ;  /* 0x000000e000007945 */ /* 0x000fe20003800200 */
[----:B------:R-:W-:-:S04]  /*0660*/  FADD R0, -R19, R0 ;  /* 0x0000000013007221 */ /* 0x000fc80000000100 */
[----:B------:R-:W-:Y:S01]  /*0670*/  FMUL R3, R0, 0.5 ;  /* 0x3f00000000037820 */ /* 0x000fe20000400000 */
[----:B------:R-:W-:-:S03]  /*0680*/  FFMA R2, R25, -R2, 1 ;  /* 0x3f80000019027423 */ /* 0x000fc60000000802 */
[----:B------:R-:W0:Y:S01]  /*0690*/  FCHK P0, R3, 0.11200000345706939697 ;  /* 0x3de5604203007902 */ /* 0x000e220000000000 */
[----:B------:R-:W-:-:S04]  /*06a0*/  FFMA R2, R2, R25, 8.9285707473754882812 ;  /* 0x410edb6d02027423 */ /* 0x000fc80000000019 */
[----:B------:R-:W-:-:S04]  /*06b0*/  FFMA R0, R3, R2, RZ ;  /* 0x0000000203007223 */ /* 0x000fc800000000ff */
[----:B------:R-:W-:-:S04]  /*06c0*/  FFMA R25, R0, -0.11200000345706939697, R3 ;  /* 0xbde5604200197823 */ /* 0x000fc80000000003 */
[----:B------:R-:W-:Y:S01]  /*06d0*/  FFMA R25, R2, R25, R0 ;  /* 0x0000001902197223 */ /* 0x000fe20000000000 */
[----:B0-----:R-:W-:Y:S06]  /*06e0*/  @!P0 BRA `(.L_x_11) ;  /* 0x0000000000108947 */ /* 0x001fec0003800000 */
[----:B------:R-:W-:Y:S02]  /*06f0*/  MOV R0, 0x3de56042 ;  /* 0x3de5604200007802 */ /* 0x000fe40000000f00 */
[----:B------:R-:W-:-:S07]  /*0700*/  MOV R2, 0x720 ;  /* 0x0000072000027802 */ /* 0x000fce0000000f00 */
[----:B---3--:R-:W-:Y:S05]  /*0710*/  CALL.REL.NOINC `($__internal_1_$__cuda_sm3x_div_rn_noftz_f32_slowpath) ;  /* 0x0000000800ec7944 */ /* 0x008fea0003c00000 */
[----:B------:R-:W-:-:S07]  /*0720*/  IMAD.MOV.U32 R25, RZ, RZ, R0 ;  /* 0x000000ffff197224 */ /* 0x000fce00078e0000 */
.L_x_11:
[----:B------:R-:W-:Y:S05]  /*0730*/  BSYNC.RECONVERGENT B0 ;  /* 0x0000000000007941 */ /* 0x000fea0003800200 */
.L_x_10:
[----:B------:R-:W0:Y:S01]  /*0740*/  MUFU.RCP R3, R22 ;  /* 0x0000001600037308 */ /* 0x000e220000001000 */
[----:B------:R-:W-:Y:S07]  /*0750*/  BSSY.RECONVERGENT B0, `(.L_x_12) ;  /* 0x000000c000007945 */ /* 0x000fee0003800200 */
[----:B------:R-:W1:Y:S01]  /*0760*/  FCHK P0, R25, R22 ;  /* 0x0000001619007302 */ /* 0x000e620000000000 */
[----:B0-----:R-:W-:-:S04]  /*0770*/  FFMA R0, R3, -R22, 1 ;  /* 0x3f80000003007423 */ /* 0x001fc80000000816 */
[----:B------:R-:W-:-:S04]  /*0780*/  FFMA R0, R3, R0, R3 ;  /* 0x0000000003007223 */ /* 0x000fc80000000003 */
[----:B------:R-:W-:-:S04]  /*0790*/  FFMA R2, R0, R25, RZ ;  /* 0x0000001900027223 */ /* 0x000fc800000000ff */
[----:B------:R-:W-:-:S04]  /*07a0*/  FFMA R3, R2, -R22, R25 ;  /* 0x8000001602037223 */ /* 0x000fc80000000019 */
[----:B------:R-:W-:Y:S01]  /*07b0*/  FFMA R0, R0, R3, R2 ;  /* 0x0000000300007223 */ /* 0x000fe20000000002 */
[----:B-1----:R-:W-:Y:S06]  /*07c0*/  @!P0 BRA `(.L_x_13) ;  /* 0x0000000000108947 */ /* 0x002fec0003800000 */
[----:B------:R-:W-:Y:S01]  /*07d0*/  MOV R3, R25 ;  /* 0x0000001900037202 */ /* 0x000fe20000000f00 */
[----:B------:R-:W-:Y:S01]  /*07e0*/  IMAD.MOV.U32 R0, RZ, RZ, R22 ;  /* 0x000000ffff007224 */ /* 0x000fe200078e0016 */
[----:B------:R-:W-:-:S07]  /*07f0*/  MOV R2, 0x810 ;  /* 0x0000081000027802 */ /* 0x000fce0000000f00 */
[----:B---3--:R-:W-:Y:S05]  /*0800*/  CALL.REL.NOINC `($__internal_1_$__cuda_sm3x_div_rn_noftz_f32_slowpath) ;  /* 0x0000000800b07944 */ /* 0x008fea0003c00000 */
.L_x_13:
[----:B------:R-:W-:Y:S05]  /*0810*/  BSYNC.RECONVERGENT B0 ;  /* 0x0000000000007941 */ /* 0x000fea0003800200 */
.L_x_12:
[----:B------:R-:W0:Y:S01]  /*0820*/  F2F.F64.F32 R2, R22 ;  /* 0x0000001600027310 */ /* 0x000e220000201800 */
[----:B------:R-:W-:Y:S01]  /*0830*/  IADD3 R24, PT, PT, R7, -R21, RZ ;  /* 0x8000001507187210 */ /* 0x000fe20007ffe0ff */
[----:B------:R-:W-:Y:S01]  /*0840*/  UMOV UR6, 0x11111111 ;  /* 0x1111111100067882 */ /* 0x000fe20000000000 */
[----:B------:R-:W-:Y:S01]  /*0850*/  UMOV UR7, 0x3fb11111 ;  /* 0x3fb1111100077882 */ /* 0x000fe20000000000 */
[----:B------:R-:W-:Y:S01]  /*0860*/  BSSY.RECONVERGENT B0, `(.L_x_14) ;  /* 0x000005b000007945 */ /* 0x000fe20003800200 */
[----:B------:R-:W-:-:S03]  /*0870*/  IABS R25, R24 ;  /* 0x0000001800197213 */ /* 0x000fc60000000000 */
[----:B------:R-:W-:Y:S02]  /*0880*/  BSSY.RELIABLE B1, `(.L_x_15) ;  /* 0x0000010000017945 */ /* 0x000fe40003800100 */
[----:B------:R-:W-:Y:S01]  /*0890*/  VIADD R24, R25, 0xfffff8ff ;  /* 0xfffff8ff19187836 */ /* 0x000fe20000000000 */
[----:B0-----:R-:W-:-:S04]  /*08a0*/  DSETP.GE.AND P1, PT, R2, UR6, PT ;  /* 0x0000000602007e2a */ /* 0x001fc8000bf26000 */
[----:B------:R-:W-:-:S13]  /*08b0*/  ISETP.GE.U32.AND P0, PT, R24, -0x601, PT ;  /* 0xfffff9ff1800780c */ /* 0x000fda0003f06070 */
[----:B------:R-:W-:Y:S05]  /*08c0*/  @!P0 BRA P1, `(.L_x_16) ;  /* 0x00000000002c8947 */ /* 0x000fea0000800000 */
[----:B------:R-:W-:Y:S01]  /*08d0*/  IADD3 R24, PT, PT, R25, -0x739, RZ ;  /* 0xfffff8c719187810 */ /* 0x000fe20007ffe0ff */
[----:B------:R-:W-:Y:S01]  /*08e0*/  UMOV UR6, 0x11111111 ;  /* 0x1111111100067882 */ /* 0x000fe20000000000 */
[----:B------:R-:W-:Y:S02]  /*08f0*/  UMOV UR7, 0x3fa11111 ;  /* 0x3fa1111100077882 */ /* 0x000fe40000000000 */
[----:B------:R-:W-:Y:S01]  /*0900*/  DSETP.GE.AND P1, PT, R2, UR6, PT ;  /* 0x0000000602007e2a */ /* 0x000fe2000bf26000 */
[----:B------:R-:W-:-:S13]  /*0910*/  ISETP.GE.U32.AND P0, PT, R24, -0x671, PT ;  /* 0xfffff98f1800780c */ /* 0x000fda0003f06070 */
[----:B------:R-:W-:Y:S05]  /*0920*/  @!P0 BRA P1, `(.L_x_16) ;  /* 0x0000000000148947 */ /* 0x000fea0000800000 */
[----:B------:R-:W-:-:S05]  /*0930*/  VIADD R2, R25, 0xfffff863 ;  /* 0xfffff86319027836 */ /* 0x000fca0000000000 */
[----:B------:R-:W-:-:S04]  /*0940*/  ISETP.GT.U32.AND P0, PT, R2, -0x73a, PT ;  /* 0xfffff8c60200780c */ /* 0x000fc80003f04070 */
[----:B------:R-:W-:-:S13]  /*0950*/  FSETP.LTU.OR P0, PT, R22, RZ, P0 ;  /* 0x000000ff1600720b */ /* 0x000fda0000709400 */
[----:B------:R-:W-:Y:S05]  /*0960*/  @P0 BREAK.RELIABLE B1 ;  /* 0x0000000000010942 */ /* 0x000fea0003800100 */
[----:B------:R-:W-:Y:S05]  /*0970*/  @P0 BRA `(.L_x_17) ;  /* 0x0000000400240947 */ /* 0x000fea0003800000 */
.L_x_16:
[----:B------:R-:W-:Y:S05]  /*0980*/  BSYNC.RELIABLE B1 ;  /* 0x0000000000017941 */ /* 0x000fea0003800100 */
.L_x_15:
[----:B------:R-:W-:Y:S01]  /*0990*/  MOV R3, 0x3f000000 ;  /* 0x3f00000000037802 */ /* 0x000fe20000000f00 */
[----:B------:R-:W-:Y:S01]  /*09a0*/  IMAD.MOV.U32 R26, RZ, RZ, 0x44be0000 ;  /* 0x44be0000ff1a7424 */ /* 0x000fe200078e00ff */
[C---:B------:R-:W-:Y:S01]  /*09b0*/  FSETP.NEU.AND P0, PT, |R0|.reuse, 1, PT ;  /* 0x3f8000000000780b */ /* 0x040fe20003f0d200 */
[----:B------:R-:W-:Y:S01]  /*09c0*/  BSSY.RECONVERGENT B1, `(.L_x_18) ;  /* 0x0000025000017945 */ /* 0x000fe20003800200 */
[C---:B------:R-:W-:Y:S01]  /*09d0*/  FSETP.GT.AND P2, PT, |R0|.reuse, 0.56000000238418579102, PT ;  /* 0x3f0f5c290000780b */ /* 0x040fe20003f44200 */
[----:B------:R-:W-:-:S04]  /*09e0*/  FFMA R3, |R0|, -R3, 0.5 ;  /* 0x3f00000000037423 */ /* 0x000fc80000000a03 */
[----:B------:R-:W0:Y:S02]  /*09f0*/  MUFU.RSQ R2, R3 ;  /* 0x0000000300027308 */ /* 0x000e240000001400 */
[----:B0-----:R-:W-:Y:S01]  /*0a00*/  FMUL R24, R3, R2 ;  /* 0x0000000203187220 */ /* 0x001fe20000400000 */
[----:B------:R-:W-:-:S04]  /*0a10*/  FMUL R25, R2, -0.5 ;  /* 0xbf00000002197820 */ /* 0x000fc80000400000 */
[----:B------:R-:W-:-:S04]  /*0a20*/  FFMA R25, R24, R25, 0.5 ;  /* 0x3f00000018197423 */ /* 0x000fc80000000019 */
[----:B------:R-:W-:-:S05]  /*0a30*/  FFMA R25, R24, R25, R24 ;  /* 0x0000001918197223 */ /* 0x000fca0000000018 */
[----:B------:R-:W-:Y:S02]  /*0a40*/  FSEL R25, R25, RZ, P0 ;  /* 0x000000ff19197208 */ /* 0x000fe40000000000 */
[----:B------:R-:W-:Y:S02]  /*0a50*/  FSETP.GT.AND P0, PT, R0, 0.56000000238418579102, PT ;  /* 0x3f0f5c290000780b */ /* 0x000fe40003f04000 */
[----:B------:R-:W-:-:S04]  /*0a60*/  FSEL R25, R25, |R0|, P2 ;  /* 0x4000000019197208 */ /* 0x000fc80001000000 */
[----:B------:R-:W-:Y:S01]  /*0a70*/  LOP3.LUT R2, R25, 0x80000000, R0, 0xb8, !PT ;  /* 0x8000000019027812 */ /* 0x000fe200078eb800 */
[----:B------:R-:W-:-:S04]  /*0a80*/  IMAD.MOV.U32 R25, RZ, RZ, 0x3d10ecef ;  /* 0x3d10ecefff197424 */ /* 0x000fc800078e00ff */
[----:B------:R-:W-:-:S04]  /*0a90*/  FMUL R24, R2, R2 ;  /* 0x0000000202187220 */ /* 0x000fc80000400000 */
[----:B------:R-:W-:-:S04]  /*0aa0*/  FFMA R3, R24, R25, 0.016980519518256187439 ;  /* 0x3c8b1abb18037423 */ /* 0x000fc80000000019 */
[C---:B------:R-:W-:Y:S01]  /*0ab0*/  FFMA R25, R24.reuse, R3, 0.030762933194637298584 ;  /* 0x3cfc028c18197423 */ /* 0x040fe20000000003 */
[----:B------:R-:W-:Y:S01]  /*0ac0*/  FADD R3, R23, R22 ;  /* 0x0000001617037221 */ /* 0x000fe20000000000 */
[----:B------:R-:W-:Y:S02]  /*0ad0*/  HFMA2 R23, -RZ, RZ, 0.771484375, 26912 ;  /* 0x3a2c7692ff177431 */ /* 0x000fe400000001ff */
[C---:B------:R-:W-:Y:S01]  /*0ae0*/  FFMA R25, R24.reuse, R25, 0.044709417968988418579 ;  /* 0x3d37213918197423 */ /* 0x040fe20000000019 */
[----:B------:R-:W0:Y:S03]  /*0af0*/  FCHK P1, R3, 1520 ;  /* 0x44be000003007902 */ /* 0x000e260000020000 */
[----:B------:R-:W-:-:S04]  /*0b00*/  FFMA R25, R24, R25, 0.074989043176174163818 ;  /* 0x3d9993db18197423 */ /* 0x000fc80000000019 */
[----:B------:R-:W-:Y:S01]  /*0b10*/  FFMA R25, R24, R25, 0.16666707396507263184 ;  /* 0x3e2aaac618197423 */ /* 0x000fe20000000019 */
[----:B------:R-:W-:-:S03]  /*0b20*/  FFMA R26, R23, -R26, 1 ;  /* 0x3f800000171a7423 */ /* 0x000fc6000000081a */
[----:B------:R-:W-:Y:S01]  /*0b30*/  FMUL R25, R24, R25 ;  /* 0x0000001918197220 */ /* 0x000fe20000400000 */
[----:B------:R-:W-:-:S03]  /*0b40*/  FFMA R26, R26, R23, 0.00065789476502686738968 ;  /* 0x3a2c76921a1a7423 */ /* 0x000fc60000000017 */
[----:B------:R-:W-:Y:S01]  /*0b50*/  FFMA R22, R2, R25, R2 ;  /* 0x0000001902167223 */ /* 0x000fe20000000002 */
[----:B------:R-:W-:Y:S01]  /*0b60*/  FFMA R23, R3, R26, RZ ;  /* 0x0000001a03177223 */ /* 0x000fe200000000ff */
[----:B------:R-:W-:-:S03]  /*0b70*/  MOV R25, 0x3fd774eb ;  /* 0x3fd774eb00197802 */ /* 0x000fc60000000f00 */
[----:B------:R-:W-:Y:S01]  /*0b80*/  FSEL R0, R22, -R22, P2 ;  /* 0x8000001616007208 */ /* 0x000fe20001000000 */
[----:B------:R-:W-:-:S04]  /*0b90*/  FFMA R2, R23, -1520, R3 ;  /* 0xc4be000017027823 */ /* 0x000fc80000000003 */
[----:B------:R-:W-:Y:S01]  /*0ba0*/  FFMA R2, R26, R2, R23 ;  /* 0x000000021a027223 */ /* 0x000fe20000000017 */
[----:B------:R-:W-:Y:S01]  /*0bb0*/  @!P0 FFMA R22, R25, 0.93318945169448852539, R0 ;  /* 0x3f6ee58119168823 */ /* 0x000fe20000000000 */
[----:B0-----:R-:W-:Y:S06]  /*0bc0*/  @!P1 BRA `(.L_x_19) ;  /* 0x0000000000109947 */ /* 0x001fec0003800000 */
[----:B------:R-:W-:Y:S01]  /*0bd0*/  IMAD.MOV.U32 R0, RZ, RZ, 0x44be0000 ;  /* 0x44be0000ff007424 */ /* 0x000fe200078e00ff */
[----:B------:R-:W-:-:S07]  /*0be0*/  MOV R2, 0xc00 ;  /* 0x00000c0000027802 */ /* 0x000fce0000000f00 */
[----:B---3--:R-:W-:Y:S05]  /*0bf0*/  CALL.REL.NOINC `($__internal_1_$__cuda_sm3x_div_rn_noftz_f32_slowpath) ;  /* 0x0000000400b47944 */ /* 0x008fea0003c00000 */
[----:B------:R-:W-:-:S07]  /*0c00*/  MOV R2, R0 ;  /* 0x0000000000027202 */ /* 0x000fce0000000f00 */
.L_x_19:
[----:B------:R-:W-:Y:S05]  /*0c10*/  BSYNC.RECONVERGENT B1 ;  /* 0x0000000000017941 */ /* 0x000fea0003800200 */
.L_x_18:
[----:B------:R-:W-:Y:S01]  /*0c20*/  FMUL R0, R2, 25000000 ;  /* 0x4bbebc2002007820 */ /* 0x000fe20000400000 */
[----:B------:R-:W-:Y:S01]  /*0c30*/  @P2 FADD R22, R22, R22 ;  /* 0x0000001616162221 */ /* 0x000fe20000000000 */
[----:B------:R-:W-:Y:S01]  /*0c40*/  UMOV UR6, 0x4ae74487 ;  /* 0x4ae7448700067882 */ /* 0x000fe20000000000 */
[----:B------:R-:W-:Y:S01]  /*0c50*/  UMOV UR7, 0x3fd65718 ;  /* 0x3fd6571800077882 */ /* 0x000fe20000000000 */
[----:B------:R-:W0:Y:S08]  /*0c60*/  F2F.F64.F32 R2, R0 ;  /* 0x0000000000027310 */ /* 0x000e300000201800 */
[----:B------:R-:W1:Y:S01]  /*0c70*/  F2F.F64.F32 R22, R22 ;  /* 0x0000001600167310 */ /* 0x000e620000201800 */
[----:B0-----:R-:W-:-:S07]  /*0c80*/  DADD R2, R2, 0.5 ;  /* 0x3fe0000002027429 */ /* 0x001fce0000000000 */
[----:B------:R-:W0:Y:S01]  /*0c90*/  F2I.F64.TRUNC R24, R2 ;  /* 0x0000000200187311 */ /* 0x000e22000030d100 */
[----:B-1----:R-:W-:Y:S01]  /*0ca0*/  DSETP.GEU.AND P0, PT, R22, UR6, PT ;  /* 0x0000000616007e2a */ /* 0x002fe2000bf0e000 */
[----:B0-----:R-:W-:-:S05]  /*0cb0*/  VIADD R23, R24, 0xffffff1a ;  /* 0xffffff1a18177836 */ /* 0x001fca0000000000 */
[----:B------:R-:W-:-:S13]  /*0cc0*/  ISETP.GT.U32.OR P0, PT, R23, 0xdbd, P0 ;  /* 0x00000dbd1700780c */ /* 0x000fda0000704470 */
[----:B------:R-:W-:Y:S05]  /*0cd0*/  @P0 BRA `(.L_x_17) ;  /* 0x00000000004c0947 */ /* 0x000fea0003800000 */
[----:B------:R-:W-:-:S05]  /*0ce0*/  LEA R21, R24, R21, 0xb ;  /* 0x0000001518157211 */ /* 0x000fca00078e58ff */
[----:B------:R-:W-:-:S04]  /*0cf0*/  VIADD R3, R21, UR5 ;  /* 0x0000000515037c36 */ /* 0x000fc80008000000 */
[----:B---3--:R-:W-:-:S06]  /*0d00*/  IMAD.WIDE.U32 R2, R3, 0x4, R16 ;  /* 0x0000000403027825 */ /* 0x008fcc00078e0010 */
[----:B------:R-:W2:Y:S01]  /*0d10*/  LDG.E R2, desc[UR8][R2.64] ;  /* 0x0000000802027981 */ /* 0x000ea2000c1e1900 */
[----:B------:R-:W-:Y:S01]  /*0d20*/  IADD3 R0, PT, PT, R24, -0x1, RZ ;  /* 0xffffffff18007810 */ /* 0x000fe20007ffe0ff */
[----:B------:R-:W-:Y:S01]  /*0d30*/  IMAD.MOV.U32 R21, RZ, RZ, 0x3bbb989d ;  /* 0x3bbb989dff157424 */ /* 0x000fe200078e00ff */
[----:B------:R-:W-:Y:S02]  /*0d40*/  MOV R22, 0x437c0000 ;  /* 0x437c000000167802 */ /* 0x000fe40000000f00 */
[----:B------:R-:W-:Y:S02]  /*0d50*/  I2FP.F32.U32 R0, R0 ;  /* 0x0000000000007245 */ /* 0x000fe40000201000 */
[----:B------:R-:W-:-:S03]  /*0d60*/  IADD3 R10, PT, PT, R10, 0x1, RZ ;  /* 0x000000010a0a7810 */ /* 0x000fc60007ffe0ff */
[----:B------:R-:W-:-:S04]  /*0d70*/  FMUL R0, R0, 0.0013999999500811100006 ;  /* 0x3ab7803400007820 */ /* 0x000fc80000400000 */
[----:B------:R-:W-:-:S04]  /*0d80*/  FFMA.SAT R21, R0, R21, 0.5 ;  /* 0x3f00000000157423 */ /* 0x000fc80000002015 */
[----:B------:R-:W-:-:S04]  /*0d90*/  FFMA.RM R21, R21, R22, 12582913 ;  /* 0x4b40000115157423 */ /* 0x000fc80000004016 */
[C---:B------:R-:W-:Y:S01]  /*0da0*/  FADD R23, R21.reuse, -12583039 ;  /* 0xcb40007f15177421 */ /* 0x040fe20000000000 */
[----:B------:R-:W-:-:S03]  /*0db0*/  IMAD.SHL.U32 R21, R21, 0x800000, RZ ;  /* 0x0080000015157824 */ /* 0x000fc600078e00ff */
[----:B------:R-:W-:-:S04]  /*0dc0*/  FFMA R23, R0, 1.4426950216293334961, -R23 ;  /* 0x3fb8aa3b00177823 */ /* 0x000fc80000000817 */
[----:B------:R-:W-:-:S04]  /*0dd0*/  FFMA R23, R0, 1.925963033500011079e-08, R23 ;  /* 0x32a5706000177823 */ /* 0x000fc80000000017 */
[----:B------:R-:W0:Y:S02]  /*0de0*/  MUFU.EX2 R0, R23 ;  /* 0x0000001700007308 */ /* 0x000e240000000800 */
[----:B0-----:R-:W-:-:S04]  /*0df0*/  FMUL R0, R21, R0 ;  /* 0x0000000015007220 */ /* 0x001fc80000400000 */
[----:B--2---:R-:W-:-:S07]  /*0e00*/  FFMA R11, R2, R0, R11 ;  /* 0x00000000020b7223 */ /* 0x004fce000000000b */
.L_x_17:
[----:B------:R-:W-:Y:S05]  /*0e10*/  BSYNC.RECONVERGENT B0 ;  /* 0x0000000000007941 */ /* 0x000fea0003800200 */
.L_x_14:
[----:B------:R-:W-:Y:S05]  /*0e20*/  WARPSYNC.ALL ;  /* 0x0000000000007948 */ /* 0x000fea0003800000 */
[----:B------:R-:W-:Y:S01]  /*0e30*/  IADD3 R20, PT, PT, R20, 0x1, RZ ;  /* 0x0000000114147810 */ /* 0x000fe20007ffe0ff */
[----:B------:R-:W-:Y:S01]  /*0e40*/  UIADD3 UR5, UPT, UPT, UR5, 0x753000, URZ ;  /* 0x0075300005057890 */ /* 0x000fe2000fffe0ff */
[----:B------:R-:W-:Y:S11]  /*0e50*/  BRA.U UP0, `(.L_x_20) ;  /* 0xfffffff5001c7547 */ /* 0x000ff6000b83ffff */
.L_x_0:
[----:B------:R-:W0:Y:S01]  /*0e60*/  S2UR UR6, SR_CgaCtaId ;  /* 0x00000000000679c3 */ /* 0x000e220000008800 */
[----:B------:R-:W-:Y:S02]  /*0e70*/  UMOV UR4, 0x400 ;  /* 0x0000040000047882 */ /* 0x000fe40000000000 */
[----:B------:R-:W-:Y:S02]  /*0e80*/  UIADD3 UR5, UPT, UPT, UR4, 0x800, URZ ;  /* 0x0000080004057890 */ /* 0x000fe4000fffe0ff */
[----:B0-----:R-:W-:Y:S02]  /*0e90*/  ULEA UR4, UR6, UR4, 0x18 ;  /* 0x0000000406047291 */ /* 0x001fe4000f8ec0ff */
[----:B------:R-:W-:-:S04]  /*0ea0*/  ULEA UR5, UR6, UR5, 0x18 ;  /* 0x0000000506057291 */ /* 0x000fc8000f8ec0ff */
[C---:B------:R-:W-:Y:S02]  /*0eb0*/  LEA R0, R6.reuse, UR4, 0x2 ;  /* 0x0000000406007c11 */ /* 0x040fe4000f8e10ff */
[----:B------:R-:W-:-:S03]  /*0ec0*/  LEA R3, R6, UR5, 0x2 ;  /* 0x0000000506037c11 */ /* 0x000fc6000f8e10ff */
[----:B------:R-:W0:Y:S01]  /*0ed0*/  LDCU UR4, c[0x0][0x360] ;  /* 0x00006c00ff0477ac */ /* 0x000e220008000800 */
[----:B------:R1:W-:Y:S04]  /*0ee0*/  STS [R0], R11 ;  /* 0x0000000b00007388 */ /* 0x0003e80000000800 */
[----:B------:R1:W-:Y:S01]  /*0ef0*/  STS [R3], R10 ;  /* 0x0000000a03007388 */ /* 0x0003e20000000800 */
[----:B0-----:R-:W-:Y:S01]  /*0f00*/  UISETP.GE.U32.AND UP0, UPT, UR4, 0x2, UPT ;  /* 0x000000020400788c */ /* 0x001fe2000bf06070 */
[----:B------:R-:W-:Y:S08]  /*0f10*/  BAR.SYNC.DEFER_BLOCKING 0x0 ;  /* 0x0000000000007b1d */ /* 0x000ff00000010000 */
[----:B-1----:R-:W-:Y:S05]  /*0f20*/  BRA.U !UP0, `(.L_x_21) ;  /* 0x0000000108507547 */ /* 0x002fea000b800000 */
[----:B------:R-:W-:-:S07]  /*0f30*/  IMAD.U32 R2, RZ, RZ, UR4 ;  /* 0x00000004ff027e24 */ /* 0x000fce000f8e00ff */
.L_x_24:
[----:B------:R-:W-:Y:S01]  /*0f40*/  SHF.R.U32.HI R13, RZ, 0x1, R2 ;  /* 0x00000001ff0d7819 */ /* 0x000fe20000011602 */
[----:B------:R-:W-:Y:S03]  /*0f50*/  BSSY.RECONVERGENT B0, `(.L_x_22) ;  /* 0x000000d000007945 */ /* 0x000fe60003800200 */
[----:B------:R-:W-:-:S13]  /*0f60*/  ISETP.GE.U32.AND P0, PT, R6, R13, PT ;  /* 0x0000000d0600720c */ /* 0x000fda0003f06070 */
[----:B0-----:R-:W-:Y:S05]  /*0f70*/  @P0 BRA `(.L_x_23) ;  /* 0x0000000000280947 */ /* 0x001fea0003800000 */
[----:B------:R-:W-:Y:S01]  /*0f80*/  LEA R7, R13, R0, 0x2 ;  /* 0x000000000d077211 */ /* 0x000fe200078e10ff */
[----:B------:R-:W-:Y:S05]  /*0f90*/  LDS R8, [R0] ;  /* 0x0000000000087984 */ /* 0x000fea0000000800 */
[----:B------:R-:W0:Y:S02]  /*0fa0*/  LDS R7, [R7] ;  /* 0x0000000007077984 */ /* 0x000e240000000800 */
[----:B0-----:R-:W-:Y:S01]  /*0fb0*/  FADD R9, R7, R8 ;  /* 0x0000000807097221 */ /* 0x001fe20000000000 */
[----:B------:R-:W-:-:S04]  /*0fc0*/  LEA R8, R13, R3, 0x2 ;  /* 0x000000030d087211 */ /* 0x000fc800078e10ff */
[----:B------:R-:W-:Y:S04]  /*0fd0*/  STS [R0], R9 ;  /* 0x0000000900007388 */ /* 0x000fe80000000800 */
[----:B------:R-:W-:Y:S04]  /*0fe0*/  LDS R8, [R8] ;  /* 0x0000000008087984 */ /* 0x000fe80000000800 */
[----:B------:R-:W0:Y:S02]  /*0ff0*/  LDS R11, [R3] ;  /* 0x00000000030b7984 */ /* 0x000e240000000800 */
[----:B0-----:R-:W-:-:S05]  /*1000*/  IMAD.IADD R10, R8, 0x1, R11 ;  /* 0x00000001080a7824 */ /* 0x001fca00078e020b */
[----:B------:R0:W-:Y:S02]  /*1010*/  STS [R3], R10 ;  /* 0x0000000a03007388 */ /* 0x0001e40000000800 */
.L_x_23:
[----:B------:R-:W-:Y:S05]  /*1020*/  BSYNC.RECONVERGENT B0 ;  /* 0x0000000000007941 */ /* 0x000fea0003800200 */
.L_x_22:
[----:B------:R-:W-:Y:S01]  /*1030*/  BAR.SYNC.DEFER_BLOCKING 0x0 ;  /* 0x0000000000007b1d */ /* 0x000fe20000010000 */
[----:B------:R-:W-:Y:S02]  /*1040*/  ISETP.GT.U32.AND P0, PT, R2, 0x3, PT ;  /* 0x000000030200780c */ /* 0x000fe40003f04070 */
[----:B------:R-:W-:-:S11]  /*1050*/  MOV R2, R13 ;  /* 0x0000000d00027202 */ /* 0x000fd60000000f00 */
[----:B------:R-:W-:Y:S05]  /*1060*/  @P0 BRA `(.L_x_24) ;  /* 0xfffffffc00b40947 */ /* 0x000fea000383ffff */
.L_x_21:
[----:B------:R-:W-:-:S13]  /*1070*/  ISETP.NE.AND P0, PT, R6, RZ, PT ;  /* 0x000000ff0600720c */ /* 0x000fda0003f05270 */
[----:B------:R-:W-:Y:S05]  /*1080*/  @P0 EXIT ;  /* 0x000000000000094d */ /* 0x000fea0003800000 */
[----:B------:R-:W1:Y:S01]  /*1090*/  S2UR UR5, SR_CgaCtaId ;  /* 0x00000000000579c3 */ /* 0x000e620000008800 */
[----:B------:R-:W-:-:S07]  /*10a0*/  UMOV UR4, 0x400 ;  /* 0x0000040000047882 */ /* 0x000fce0000000000 */
[----:B------:R-:W2:Y:S08]  /*10b0*/  LDC R0, c[0x0][0x370] ;  /* 0x0000dc00ff007b82 */ /* 0x000eb00000000800 */
[----:B0-----:R-:W0:Y:S01]  /*10c0*/  LDC.64 R2, c[0x0][0x388] ;  /* 0x0000e200ff027b82 */ /* 0x001e220000000a00 */
[----:B-1----:R-:W-:-:S07]  /*10d0*/  ULEA UR4, UR5, UR4, 0x18 ;  /* 0x0000000405047291 */ /* 0x002fce000f8ec0ff */
[----:B------:R-:W1:Y:S01]  /*10e0*/  LDC.64 R6, c[0x0][0x390] ;  /* 0x0000e400ff067b82 */ /* 0x000e620000000a00 */
[----:B--2---:R-:W-:Y:S01]  /*10f0*/  IMAD R5, R4, R0, R5 ;  /* 0x0000000004057224 */ /* 0x004fe200078e0205 */
[----:B------:R-:W2:Y:S04]  /*1100*/  LDS R9, [UR4] ;  /* 0x00000004ff097984 */ /* 0x000ea80008000800 */
[----:B------:R-:W4:Y:S01]  /*1110*/  LDS R11, [UR4+0x800] ;  /* 0x00080004ff0b7984 */ /* 0x000f220008000800 */
[----:B0-----:R-:W-:-:S04]  /*1120*/  IMAD.WIDE R2, R5, 0x4, R2 ;  /* 0x0000000405027825 */ /* 0x001fc800078e0202 */
[----:B-1----:R-:W-:Y:S01]  /*1130*/  IMAD.WIDE R4, R5, 0x4, R6 ;  /* 0x0000000405047825 */ /* 0x002fe200078e0206 */
[----:B--2---:R-:W-:Y:S04]  /*1140*/  STG.E desc[UR8][R2.64], R9 ;  /* 0x0000000902007986 */ /* 0x004fe8000c101908 */
[----:B----4-:R-:W-:Y:S01]  /*1150*/  STG.E desc[UR8][R4.64], R11 ;  /* 0x0000000b04007986 */ /* 0x010fe2000c101908 */
[----:B------:R-:W-:Y:S05]  /*1160*/  EXIT ;  /* 0x000000000000794d */ /* 0x000fea0003800000 */
        .weak           $__internal_0_$__cuda_sm20_sqrt_rn_f32_slowpath
        .type           $__internal_0_$__cuda_sm20_sqrt_rn_f32_slowpath,@function
        .size           $__internal_0_$__cuda_sm20_sqrt_rn_f32_slowpath,($__internal_1_$__cuda_sm3x_div_rn_noftz_f32_slowpath - $__internal_0_$__cuda_sm20_sqrt_rn_f32_slowpath)
$__internal_0_$__cuda_sm20_sqrt_rn_f32_slowpath:
[----:B------:R-:W-:-:S13]  /*1170*/  LOP3.LUT P0, RZ, R0, 0x7fffffff, RZ, 0xc0, !PT ;  /* 0x7fffffff00ff7812 */ /* 0x000fda000780c0ff */
[----:B------:R-:W-:Y:S01]  /*1180*/  @!P0 MOV R3, R0 ;  /* 0x0000000000038202 */ /* 0x000fe20000000f00 */
[----:B------:R-:W-:Y:S06]  /*1190*/  @!P0 BRA `(.L_x_25) ;  /* 0x0000000000408947 */ /* 0x000fec0003800000 */
[----:B------:R-:W-:-:S13]  /*11a0*/  FSETP.GEU.FTZ.AND P0, PT, R0, RZ, PT ;  /* 0x000000ff0000720b */ /* 0x000fda0003f1e000 */
[----:B------:R-:W-:Y:S01]  /*11b0*/  @!P0 IMAD.MOV.U32 R3, RZ, RZ, 0x7fffffff ;  /* 0x7fffffffff038424 */ /* 0x000fe200078e00ff */
[----:B------:R-:W-:Y:S06]  /*11c0*/  @!P0 BRA `(.L_x_25) ;  /* 0x0000000000348947 */ /* 0x000fec0003800000 */
[----:B------:R-:W-:-:S13]  /*11d0*/  FSETP.GTU.FTZ.AND P0, PT, |R0|, +INF , PT ;  /* 0x7f8000000000780b */ /* 0x000fda0003f1c200 */
[----:B------:R-:W-:Y:S01]  /*11e0*/  @P0 FADD.FTZ R3, R0, 1 ;  /* 0x3f80000000030421 */ /* 0x000fe20000010000 */
[----:B------:R-:W-:Y:S06]  /*11f0*/  @P0 BRA `(.L_x_25) ;  /* 0x0000000000280947 */ /* 0x000fec0003800000 */
[----:B------:R-:W-:-:S13]  /*1200*/  FSETP.NEU.FTZ.AND P0, PT, |R0|, +INF , PT ;  /* 0x7f8000000000780b */ /* 0x000fda0003f1d200 */
[----:B------:R-:W-:-:S04]  /*1210*/  @P0 FFMA R23, R0, 1.84467440737095516160e+19, RZ ;  /* 0x5f80000000170823 */ /* 0x000fc800000000ff */
[----:B------:R-:W0:Y:S02]  /*1220*/  @P0 MUFU.RSQ R24, R23 ;  /* 0x0000001700180308 */ /* 0x000e240000001400 */
[----:B0-----:R-:W-:Y:S01]  /*1230*/  @P0 FMUL.FTZ R26, R23, R24 ;  /* 0x00000018171a0220 */ /* 0x001fe20000410000 */
[----:B------:R-:W-:-:S03]  /*1240*/  @P0 FMUL.FTZ R24, R24, 0.5 ;  /* 0x3f00000018180820 */ /* 0x000fc60000410000 */
[----:B------:R-:W-:-:S04]  /*1250*/  @P0 FADD.FTZ R3, -R26, -RZ ;  /* 0x800000ff1a030221 */ /* 0x000fc80000010100 */
[----:B------:R-:W-:Y:S01]  /*1260*/  @P0 FFMA R25, R26, R3, R23 ;  /* 0x000000031a190223 */ /* 0x000fe20000000017 */
[----:B------:R-:W-:-:S03]  /*1270*/  @!P0 MOV R3, R0 ;  /* 0x0000000000038202 */ /* 0x000fc60000000f00 */
[----:B------:R-:W-:-:S04]  /*1280*/  @P0 FFMA R24, R25, R24, R26 ;  /* 0x0000001819180223 */ /* 0x000fc8000000001a */
[----:B------:R-:W-:-:S07]  /*1290*/  @P0 FMUL.FTZ R3, R24, 2.3283064365386962891e-10 ;  /* 0x2f80000018030820 */ /* 0x000fce0000410000 */
.L_x_25:
[----:B------:R-:W-:Y:S01]  /*12a0*/  MOV R23, R3 ;  /* 0x0000000300177202 */ /* 0x000fe20000000f00 */
[----:B------:R-:W-:-:S04]  /*12b0*/  IMAD.MOV.U32 R3, RZ, RZ, 0x0 ;  /* 0x00000000ff037424 */ /* 0x000fc800078e00ff */
[----:B------:R-:W-:Y:S05]  /*12c0*/  RET.REL.NODEC R2 `(_Z9calc_funciPfPiPKfi) ;  /* 0xffffffec024c7950 */ /* 0x000fea0003c3ffff */
        .weak           $__internal_1_$__cuda_sm3x_div_rn_noftz_f32_slowpath
        .type           $__internal_1_$__cuda_sm3x_div_rn_noftz_f32_slowpath,@function
        .size           $__internal_1_$__cuda_sm3x_div_rn_noftz_f32_slowpath,(.L_x_39 - $__internal_1_$__cuda_sm3x_div_rn_noftz_f32_slowpath)
$__internal_1_$__cuda_sm3x_div_rn_noftz_f32_slowpath:
[----:B------:R-:W-:Y:S01]  /*12d0*/  SHF.R.U32.HI R24, RZ, 0x17, R0 ;  /* 0x00000017ff187819 */ /* 0x000fe20000011600 */
[----:B------:R-:W-:Y:S01]  /*12e0*/  BSSY.RECONVERGENT B2, `(.L_x_26) ;  /* 0x0000063000027945 */ /* 0x000fe20003800200 */
[----:B------:R-:W-:Y:S02]  /*12f0*/  SHF.R.U32.HI R25, RZ, 0x17, R3 ;  /* 0x00000017ff197819 */ /* 0x000fe40000011603 */
[----:B------:R-:W-:Y:S02]  /*1300*/  LOP3.LUT R24, R24, 0xff, RZ, 0xc0, !PT ;  /* 0x000000ff18187812 */ /* 0x000fe400078ec0ff */
[----:B------:R-:W-:Y:S02]  /*1310*/  LOP3.LUT R25, R25, 0xff, RZ, 0xc0, !PT ;  /* 0x000000ff19197812 */ /* 0x000fe400078ec0ff */
[----:B------:R-:W-:Y:S02]  /*1320*/  IADD3 R26, PT, PT, R24, -0x1, RZ ;  /* 0xffffffff181a7810 */ /* 0x000fe40007ffe0ff */
[----:B------:R-:W-:-:S02]  /*1330*/  IADD3 R27, PT, PT, R25, -0x1, RZ ;  /* 0xffffffff191b7810 */ /* 0x000fc40007ffe0ff */
[----:B------:R-:W-:-:S04]  /*1340*/  ISETP.GT.U32.AND P0, PT, R26, 0xfd, PT ;  /* 0x000000fd1a00780c */ /* 0x000fc80003f04070 */
[----:B------:R-:W-:-:S13]  /*1350*/  ISETP.GT.U32.OR P0, PT, R27, 0xfd, P0 ;  /* 0x000000fd1b00780c */ /* 0x000fda0000704470 */
[----:B------:R-:W-:Y:S01]  /*1360*/  @!P0 IMAD.MOV.U32 R27, RZ, RZ, RZ ;  /* 0x000000ffff1b8224 */ /* 0x000fe200078e00ff */
[----:B------:R-:W-:Y:S06]  /*1370*/  @!P0 BRA `(.L_x_27) ;  /* 0x0000000000608947 */ /* 0x000fec0003800000 */
[----:B------:R-:W-:Y:S02]  /*1380*/  FSETP.GTU.FTZ.AND P0, PT, |R3|, +INF , PT ;  /* 0x7f8000000300780b */ /* 0x000fe40003f1c200 */
[----:B------:R-:W-:-:S04]  /*1390*/  FSETP.GTU.FTZ.AND P1, PT, |R0|, +INF , PT ;  /* 0x7f8000000000780b */ /* 0x000fc80003f3c200 */
[----:B------:R-:W-:-:S13]  /*13a0*/  PLOP3.LUT P0, PT, P0, P1, PT, 0xf8, 0x8f ;  /* 0x00000000008f781c */ /* 0x000fda0000703f70 */
[----:B------:R-:W-:Y:S05]  /*13b0*/  @P0 BRA `(.L_x_28) ;  /* 0x0000000400500947 */ /* 0x000fea0003800000 */
[----:B------:R-:W-:-:S13]  /*13c0*/  LOP3.LUT P0, RZ, R0, 0x7fffffff, R3, 0xc8, !PT ;  /* 0x7fffffff00ff7812 */ /* 0x000fda000780c803 */
[----:B------:R-:W-:Y:S05]  /*13d0*/  @!P0 BRA `(.L_x_29) ;  /* 0x0000000400408947 */ /* 0x000fea0003800000 */
[C---:B------:R-:W-:Y:S02]  /*13e0*/  FSETP.NEU.FTZ.AND P3, PT, |R3|.reuse, +INF , PT ;  /* 0x7f8000000300780b */ /* 0x040fe40003f7d200 */
[----:B------:R-:W-:Y:S02]  /*13f0*/  FSETP.NEU.FTZ.AND P1, PT, |R0|, +INF , PT ;  /* 0x7f8000000000780b */ /* 0x000fe40003f3d200 */
[----:B------:R-:W-:-:S11]  /*1400*/  FSETP.NEU.FTZ.AND P0, PT, |R3|, +INF , PT ;  /* 0x7f8000000300780b */ /* 0x000fd60003f1d200 */
[----:B------:R-:W-:Y:S05]  /*1410*/  @!P1 BRA !P3, `(.L_x_29) ;  /* 0x0000000400309947 */ /* 0x000fea0005800000 */
[----:B------:R-:W-:-:S04]  /*1420*/  LOP3.LUT P3, RZ, R3, 0x7fffffff, RZ, 0xc0, !PT ;  /* 0x7fffffff03ff7812 */ /* 0x000fc8000786c0ff */
[----:B------:R-:W-:-:S13]  /*1430*/  PLOP3.LUT P1, PT, P1, P3, PT, 0x2f, 0xf2 ;  /* 0x0000000000f2781c */ /* 0x000fda0000f26577 */
[----:B------:R-:W-:Y:S05]  /*1440*/  @P1 BRA `(.L_x_30) ;  /* 0x00000004001c1947 */ /* 0x000fea0003800000 */
[----:B------:R-:W-:-:S04]  /*1450*/  LOP3.LUT P1, RZ, R0, 0x7fffffff, RZ, 0xc0, !PT ;  /* 0x7fffffff00ff7812 */ /* 0x000fc8000782c0ff */
[----:B------:R-:W-:-:S13]  /*1460*/  PLOP3.LUT P0, PT, P0, P1, PT, 0x2f, 0xf2 ;  /* 0x0000000000f2781c */ /* 0x000fda0000702577 */
[----:B------:R-:W-:Y:S05]  /*1470*/  @P0 BRA `(.L_x_31) ;  /* 0x0000000400040947 */ /* 0x000fea0003800000 */
[----:B------:R-:W-:Y:S02]  /*1480*/  IADD3 R27, PT, PT, R25, -0x1, RZ ;  /* 0xffffffff191b7810 */ /* 0x000fe40007ffe0ff */
[----:B------:R-:W-:Y:S02]  /*1490*/  ISETP.GE.AND P1, PT, R26, RZ, PT ;  /* 0x000000ff1a00720c */ /* 0x000fe40003f26270 */
[----:B------:R-:W-:-:S11]  /*14a0*/  ISETP.GE.AND P0, PT, R27, RZ, PT ;  /* 0x000000ff1b00720c */ /* 0x000fd60003f06270 */
[----:B------:R-:W-:Y:S02]  /*14b0*/  @!P1 FFMA R0, R0, 1.84467440737095516160e+19, RZ ;  /* 0x5f80000000009823 */ /* 0x000fe400000000ff */
[----:B------:R-:W-:Y:S01]  /*14c0*/  @P0 MOV R27, RZ ;  /* 0x000000ff001b0202 */ /* 0x000fe20000000f00 */
[----:B------:R-:W-:Y:S02]  /*14d0*/  @!P0 IMAD.MOV.U32 R27, RZ, RZ, -0x40 ;  /* 0xffffffc0ff1b8424 */ /* 0x000fe400078e00ff */
[----:B------:R-:W-:-:S03]  /*14e0*/  @!P0 FFMA R3, R3, 1.84467440737095516160e+19, RZ ;  /* 0x5f80000003038823 */ /* 0x000fc600000000ff */
[----:B------:R-:W-:-:S07]  /*14f0*/  @!P1 IADD3 R27, PT, PT, R27, 0x40, RZ ;  /* 0x000000401b1b9810 */ /* 0x000fce0007ffe0ff */
.L_x_27:
[----:B------:R-:W-:Y:S01]  /*1500*/  LEA R29, R24, 0xc0800000, 0x17 ;  /* 0xc0800000181d7811 */ /* 0x000fe200078eb8ff */
[----:B------:R-:W-:Y:S01]  /*1510*/  VIADD R25, R25, 0xffffff81 ;  /* 0xffffff8119197836 */ /* 0x000fe20000000000 */
[----:B------:R-:W-:Y:S02]  /*1520*/  BSSY.RECONVERGENT B3, `(.L_x_32) ;  /* 0x0000035000037945 */ /* 0x000fe40003800200 */
[----:B------:R-:W-:Y:S01]  /*1530*/  IADD3 R26, PT, PT, -R29, R0, RZ ;  /* 0x000000001d1a7210 */ /* 0x000fe20007ffe1ff */
[C---:B------:R-:W-:Y:S01]  /*1540*/  IMAD R3, R25.reuse, -0x800000, R3 ;  /* 0xff80000019037824 */ /* 0x040fe200078e0203 */
[----:B------:R-:W-:Y:S02]  /*1550*/  IADD3 R28, PT, PT, R25, 0x7f, -R24 ;  /* 0x0000007f191c7810 */ /* 0x000fe40007ffe818 */
[----:B------:R-:W0:Y:S01]  /*1560*/  MUFU.RCP R29, R26 ;  /* 0x0000001a001d7308 */ /* 0x000e220000001000 */
[----:B------:R-:W-:Y:S01]  /*1570*/  FADD.FTZ R0, -R26, -RZ ;  /* 0x800000ff1a007221 */ /* 0x000fe20000010100 */
[----:B------:R-:W-:-:S03]  /*1580*/  IADD3 R27, PT, PT, R28, R27, RZ ;  /* 0x0000001b1c1b7210 */ /* 0x000fc60007ffe0ff */
[----:B0-----:R-:W-:-:S04]  /*1590*/  FFMA R24, R29, R0, 1 ;  /* 0x3f8000001d187423 */ /* 0x001fc80000000000 */
[----:B------:R-:W-:-:S04]  /*15a0*/  FFMA R24, R29, R24, R29 ;  /* 0x000000181d187223 */ /* 0x000fc8000000001d */
[----:B------:R-:W-:-:S04]  /*15b0*/  FFMA R25, R3, R24, RZ ;  /* 0x0000001803197223 */ /* 0x000fc800000000ff */
[----:B------:R-:W-:-:S04]  /*15c0*/  FFMA R28, R0, R25, R3 ;  /* 0x00000019001c7223 */ /* 0x000fc80000000003 */
[----:B------:R-:W-:-:S04]  /*15d0*/  FFMA R25, R24, R28, R25 ;  /* 0x0000001c18197223 */ /* 0x000fc80000000019 */
[----:B------:R-:W-:-:S04]  /*15e0*/  FFMA R26, R0, R25, R3 ;  /* 0x00000019001a7223 */ /* 0x000fc80000000003 */
[----:B------:R-:W-:-:S05]  /*15f0*/  FFMA R0, R24, R26, R25 ;  /* 0x0000001a18007223 */ /* 0x000fca0000000019 */
[----:B------:R-:W-:-:S04]  /*1600*/  SHF.R.U32.HI R3, RZ, 0x17, R0 ;  /* 0x00000017ff037819 */ /* 0x000fc80000011600 */
[----:B------:R-:W-:-:S04]  /*1610*/  LOP3.LUT R28, R3, 0xff, RZ, 0xc0, !PT ;  /* 0x000000ff031c7812 */ /* 0x000fc800078ec0ff */
[----:B------:R-:W-:-:S05]  /*1620*/  IADD3 R3, PT, PT, R28, R27, RZ ;  /* 0x0000001b1c037210 */ /* 0x000fca0007ffe0ff */
[----:B------:R-:W-:-:S05]  /*1630*/  VIADD R28, R3, 0xffffffff ;  /* 0xffffffff031c7836 */ /* 0x000fca0000000000 */
[----:B------:R-:W-:-:S13]  /*1640*/  ISETP.GE.U32.AND P0, PT, R28, 0xfe, PT ;  /* 0x000000fe1c00780c */ /* 0x000fda0003f06070 */
[----:B------:R-:W-:Y:S05]  /*1650*/  @!P0 BRA `(.L_x_33) ;  /* 0x0000000000808947 */ /* 0x000fea0003800000 */
[----:B------:R-:W-:-:S13]  /*1660*/  ISETP.GT.AND P0, PT, R3, 0xfe, PT ;  /* 0x000000fe0300780c */ /* 0x000fda0003f04270 */
[----:B------:R-:W-:Y:S05]  /*1670*/  @P0 BRA `(.L_x_34) ;  /* 0x00000000006c0947 */ /* 0x000fea0003800000 */
[----:B------:R-:W-:-:S13]  /*1680*/  ISETP.GE.AND P0, PT, R3, 0x1, PT ;  /* 0x000000010300780c */ /* 0x000fda0003f06270 */
[----:B------:R-:W-:Y:S05]  /*1690*/  @P0 BRA `(.L_x_35) ;  /* 0x0000000000740947 */ /* 0x000fea0003800000 */
[----:B------:R-:W-:Y:S02]  /*16a0*/  ISETP.GE.AND P0, PT, R3, -0x18, PT ;  /* 0xffffffe80300780c */ /* 0x000fe40003f06270 */
[----:B------:R-:W-:-:S11]  /*16b0*/  LOP3.LUT R0, R0, 0x80000000, RZ, 0xc0, !PT ;  /* 0x8000000000007812 */ /* 0x000fd600078ec0ff */
[----:B------:R-:W-:Y:S05]  /*16c0*/  @!P0 BRA `(.L_x_35) ;  /* 0x0000000000688947 */ /* 0x000fea0003800000 */
[CCC-:B------:R-:W-:Y:S01]  /*16d0*/  FFMA.RP R28, R24.reuse, R26.reuse, R25.reuse ;  /* 0x0000001a181c7223 */ /* 0x1c0fe20000008019 */
[CCC-:B------:R-:W-:Y:S01]  /*16e0*/  FFMA.RM R27, R24.reuse, R26.reuse, R25.reuse ;  /* 0x0000001a181b7223 */ /* 0x1c0fe20000004019 */
[----:B------:R-:W-:Y:S01]  /*16f0*/  FFMA.RZ R24, R24, R26, R25 ;  /* 0x0000001a18187223 */ /* 0x000fe2000000c019 */
[C---:B------:R-:W-:Y:S02]  /*1700*/  IADD3 R25, PT, PT, R3.reuse, 0x20, RZ ;  /* 0x0000002003197810 */ /* 0x040fe40007ffe0ff */
[C---:B------:R-:W-:Y:S02]  /*1710*/  ISETP.NE.AND P3, PT, R3.reuse, RZ, PT ;  /* 0x000000ff0300720c */ /* 0x040fe40003f65270 */
[----:B------:R-:W-:Y:S02]  /*1720*/  LOP3.LUT R24, R24, 0x7fffff, RZ, 0xc0, !PT ;  /* 0x007fffff18187812 */ /* 0x000fe400078ec0ff */
[----:B------:R-:W-:Y:S02]  /*1730*/  ISETP.NE.AND P1, PT, R3, RZ, PT ;  /* 0x000000ff0300720c */ /* 0x000fe40003f25270 */
[----:B------:R-:W-:-:S02]  /*1740*/  LOP3.LUT R24, R24, 0x800000, RZ, 0xfc, !PT ;  /* 0x0080000018187812 */ /* 0x000fc400078efcff */
[----:B------:R-:W-:Y:S02]  /*1750*/  IADD3 R3, PT, PT, -R3, RZ, RZ ;  /* 0x000000ff03037210 */ /* 0x000fe40007ffe1ff */
[----:B------:R-:W-:Y:S02]  /*1760*/  SHF.L.U32 R25, R24, R25, RZ ;  /* 0x0000001918197219 */ /* 0x000fe400000006ff */
[----:B------:R-:W-:Y:S02]  /*1770*/  FSETP.NEU.FTZ.AND P0, PT, R28, R27, PT ;  /* 0x0000001b1c00720b */ /* 0x000fe40003f1d000 */
[----:B------:R-:W-:Y:S02]  /*1780*/  SEL R3, R3, RZ, P3 ;  /* 0x000000ff03037207 */ /* 0x000fe40001800000 */
[----:B------:R-:W-:Y:S02]  /*1790*/  ISETP.NE.AND P1, PT, R25, RZ, P1 ;  /* 0x000000ff1900720c */ /* 0x000fe40000f25270 */
[----:B------:R-:W-:-:S02]  /*17a0*/  SHF.R.U32.HI R3, RZ, R3, R24 ;  /* 0x00000003ff037219 */ /* 0x000fc40000011618 */
[----:B------:R-:W-:Y:S02]  /*17b0*/  PLOP3.LUT P0, PT, P0, P1, PT, 0xf8, 0x8f ;  /* 0x00000000008f781c */ /* 0x000fe40000703f70 */
[----:B------:R-:W-:Y:S02]  /*17c0*/  SHF.R.U32.HI R25, RZ, 0x1, R3 ;  /* 0x00000001ff197819 */ /* 0x000fe40000011603 */
[----:B------:R-:W-:-:S04]  /*17d0*/  SEL R24, RZ, 0x1, !P0 ;  /* 0x00000001ff187807 */ /* 0x000fc80004000000 */
[----:B------:R-:W-:-:S04]  /*17e0*/  LOP3.LUT R24, R24, 0x1, R25, 0xf8, !PT ;  /* 0x0000000118187812 */ /* 0x000fc800078ef819 */
[----:B------:R-:W-:-:S05]  /*17f0*/  LOP3.LUT R24, R24, R3, RZ, 0xc0, !PT ;  /* 0x0000000318187212 */ /* 0x000fca00078ec0ff */
[----:B------:R-:W-:-:S05]  /*1800*/  IMAD.IADD R25, R25, 0x1, R24 ;  /* 0x0000000119197824 */ /* 0x000fca00078e0218 */
[----:B------:R-:W-:Y:S01]  /*1810*/  LOP3.LUT R0, R25, R0, RZ, 0xfc, !PT ;  /* 0x0000000019007212 */ /* 0x000fe200078efcff */
[----:B------:R-:W-:Y:S06]  /*1820*/  BRA `(.L_x_35) ;  /* 0x0000000000107947 */ /* 0x000fec0003800000 */
.L_x_34:
[----:B------:R-:W-:-:S04]  /*1830*/  LOP3.LUT R0, R0, 0x80000000, RZ, 0xc0, !PT ;  /* 0x8000000000007812 */ /* 0x000fc800078ec0ff */
[----:B------:R-:W-:Y:S01]  /*1840*/  LOP3.LUT R0, R0, 0x7f800000, RZ, 0xfc, !PT ;  /* 0x7f80000000007812 */ /* 0x000fe200078efcff */
[----:B------:R-:W-:Y:S06]  /*1850*/  BRA `(.L_x_35) ;  /* 0x0000000000047947 */ /* 0x000fec0003800000 */
.L_x_33:
[----:B------:R-:W-:-:S07]  /*1860*/  LEA R0, R27, R0, 0x17 ;  /* 0x000000001b007211 */ /* 0x000fce00078eb8ff */
.L_x_35:
[----:B------:R-:W-:Y:S05]  /*1870*/  BSYNC.RECONVERGENT B3 ;  /* 0x0000000000037941 */ /* 0x000fea0003800200 */
.L_x_32:
[----:B------:R-:W-:Y:S05]  /*1880*/  BRA `(.L_x_36) ;  /* 0x0000000000207947 */ /* 0x000fea0003800000 */
.L_x_31:
[----:B------:R-:W-:-:S04]  /*1890*/  LOP3.LUT R0, R0, 0x80000000, R3, 0x48, !PT ;  /* 0x8000000000007812 */ /* 0x000fc800078e4803 */
[----:B------:R-:W-:Y:S01]  /*18a0*/  LOP3.LUT R0, R0, 0x7f800000, RZ, 0xfc, !PT ;  /* 0x7f80000000007812 */ /* 0x000fe200078efcff */
[----:B------:R-:W-:Y:S06]  /*18b0*/  BRA `(.L_x_36) ;  /* 0x0000000000147947 */ /* 0x000fec0003800000 */
.L_x_30:
[----:B------:R-:W-:Y:S01]  /*18c0*/  LOP3.LUT R0, R0, 0x80000000, R3, 0x48, !PT ;  /* 0x8000000000007812 */ /* 0x000fe200078e4803 */
[----:B------:R-:W-:Y:S06]  /*18d0*/  BRA `(.L_x_36) ;  /* 0x00000000000c7947 */ /* 0x000fec0003800000 */
.L_x_29:
[----:B------:R-:W0:Y:S01]  /*18e0*/  MUFU.RSQ R0, -QNAN ;  /* 0xffc0000000007908 */ /* 0x000e220000001400 */
[----:B------:R-:W-:Y:S05]  /*18f0*/  BRA `(.L_x_36) ;  /* 0x0000000000047947 */ /* 0x000fea0003800000 */
.L_x_28:
[----:B------:R-:W-:-:S07]  /*1900*/  FADD.FTZ R0, R3, R0 ;  /* 0x0000000003007221 */ /* 0x000fce0000010000 */
.L_x_36:
[----:B------:R-:W-:Y:S05]  /*1910*/  BSYNC.RECONVERGENT B2 ;  /* 0x0000000000027941 */ /* 0x000fea0003800200 */
.L_x_26:
[----:B------:R-:W-:-:S04]  /*1920*/  HFMA2 R3, -RZ, RZ, 0, 0 ;  /* 0x00000000ff037431 */ /* 0x000fc800000001ff */
[----:B0-----:R-:W-:Y:S05]  /*1930*/  RET.REL.NODEC R2 `(_Z9calc_funciPfPiPKfi) ;  /* 0xffffffe402b07950 */ /* 0x001fea0003c3ffff */
.L_x_37:
[----:B------:R-:W-:-:S00]  /*1940*/  BRA `(.L_x_37) ;  /* 0xfffffffc00fc7947 */ /* 0x000fc0000383ffff */
[----:B------:R-:W-:-:S00]  /*1950*/  NOP ;  /* 0x0000000000007918 */ /* 0x000fc00000000000 */
        /* <DEDUP_REMOVED lines=10> */
.L_x_39:


//--------------------- .nv.shared._Z9calc_funciPfPiPKfi --------------------------
	.section	.nv.shared._Z9calc_funciPfPiPKfi,"aw",@nobits
	.sectionflags	@""
	.align	4
.nv.shared._Z9calc_funciPfPiPKfi:
	.zero		5120


//--------------------- .nv.shared.reserved.0     --------------------------
	.section	.nv.shared.reserved.0,"aw",@nobits
	.weak		__nv_reservedSMEM_offset_0_alias
	.size		__nv_reservedSMEM_offset_0_alias, 0, 64
	.other		__nv_reservedSMEM_offset_0_alias,@"STO_CUDA_RESERVED_SHARED STV_DEFAULT"
__nv_reservedSMEM_offset_0_alias:
	.zero		0
	.zero		64


//--------------------- .nv.global                --------------------------
	.section	.nv.global,"aw",@nobits
	.align	4
.nv.global:
	.type		dev_filter_data,@object
	.size		dev_filter_data,(dev_ele_coord_x - dev_filter_data)
dev_filter_data:
	.zero		256
	.type		dev_ele_coord_x,@object
	.size		dev_ele_coord_x,(dev_ele_coord_y - dev_ele_coord_x)
dev_ele_coord_x:
	.zero		8192
	.type		dev_ele_coord_y,@object
	.size		dev_ele_coord_y,(.L_1 - dev_ele_coord_y)
dev_ele_coord_y:
	.zero		8192
.L_1:


//--------------------- .nv.constant0._Z9calc_funciPfPiPKfi --------------------------
	.section	.nv.constant0._Z9calc_funciPfPiPKfi,"a",@progbits
	.sectionflags	@""
	.align	4
.nv.constant0._Z9calc_funciPfPiPKfi:
	.zero		932


//--------------------- SYMBOLS --------------------------

	.type		.nv.reservedSmem.offset0,@object
	.size		.nv.reservedSmem.offset0,0x4
	.type		.nv.reservedSmem.cap,@object
	.size		.nv.reservedSmem.cap,0x4
